	.target	sm_100a

	.elftype	@"ET_EXEC"


//--------------------- .note.nv.tkinfo           --------------------------
	.section	.note.nv.tkinfo,"",@"SHT_NOTE"
	.sectionflags	@"SHF_NOTE_NV_TKINFO"
	.tkinfo
        /*0018*/ 	.word	0x00000002
        /*0030*/ 	.string	""
        /*0030*/ 	.string	"ptxas"
        /*0030*/ 	.string	"Cuda compilation tools, release 13.0, V13.0.88"
        /*0030*/ 	.string	"Build cuda_13.0.r13.0/compiler.36424714_0"
        /*0030*/ 	.string	"-arch sm_100a -m 64 "



//--------------------- .note.nv.cuinfo           --------------------------
	.section	.note.nv.cuinfo,"",@"SHT_NOTE"
	.sectionflags	@"SHF_NOTE_NV_CUINFO"
        /*0018*/ 	.short	0x0002
        /*001a*/ 	.short	0x0064
        /*001c*/ 	.short	0x0082
	.zero		2


//--------------------- .nv.info                  --------------------------
	.section	.nv.info,"",@"SHT_CUDA_INFO"
	.align	4


	//----- nvinfo : EIATTR_REGCOUNT
	.align		4
        /*0000*/ 	.byte	0x04, 0x2f
        /*0002*/ 	.short	(.L_19 - .L_18)
	.align		4
.L_18:
        /*0004*/ 	.word	index@(_ZN7cutlass13device_kernelINS_4gemm6kernel13GemmUniversalIN4cute5tupleIJiiiiEEENS1_10collective13CollectiveMmaINS1_46MainloopSm100TmaUmmaWarpSpecializedBlockScaledILi18ELi2ELi2ENS5_IJNS4_1CILi2EEENSA_ILi1EEESC_EEEEENS5_IJNSA_ILi256EEENSA_ILi64EEENSA_ILi128EEEEEENS5_IJNS_12float_e2m1_tENS_13float_ue8m0_tEEEENS5_IJNS5_IJlSC_lEEENS4_6LayoutINS5_IJNS5_IJNS5_IJNSA_ILi32EEENSA_ILi4EEEEEEiEEESR_NS5_IJSC_iEEEEEENS5_IJNS5_IJNS5_IJNSA_ILi16EEESP_EEEiEEENS5_IJNS5_IJNSA_ILi0EEESC_EEENSA_ILi512EEEEEENS5_IJSX_iEEEEEEEEEEESL_S14_NS4_8TiledMMAINS4_8MMA_AtomIJNS4_23SM100_MMA_MXF4_2x1SM_SSISJ_SJ_fSK_Li256ELi64ELi32ELNS4_4UMMA5MajorE0ELS19_0ELNS18_7ScaleInE0ELS1A_0EEEEEENSN_INS5_IJSC_SC_SC_EEENS5_IJSX_SX_SX_EEEEENS5_IJNS4_10UnderscoreES1G_S1G_EEEEENS5_IJNS4_18SM100_TMA_2SM_LOADES1J_EEENS5_IJNS4_14ComposedLayoutINS4_7SwizzleILi2ELi4ELi3EEENS4_18smem_ptr_flag_bitsILi4EEENSN_INS5_IJNSA_ILi8EEESH_EEENS5_IJSH_SC_EEEEEEENSN_INS5_IJNS5_IJNS5_IJSQ_SC_EEENS5_IJSO_SB_EEEEEESC_NS5_IJSB_SC_EEEEEENS5_IJNS5_IJNS5_IJSV_SZ_EEESY_EEESX_NS5_IJSB_SZ_EEEEEEEEEEEvNS4_8identityENS5_IJS1J_NS4_28SM100_TMA_2SM_LOAD_MULTICASTEEEES25_vS26_EENS_8epilogue10collective18CollectiveEpilogueINS2A_23Sm100TmaWarpSpecializedILi3ELi2ELi32ELb1ELb0EEEJNS5_IJSH_SG_SH_EEENS5_IJNSN_ISH_SC_EENSN_ISO_SC_EEEEENS_10bfloat16_tESM_S2J_SM_NS2A_6fusion15FusionCallbacksIS2E_NS2K_17LinearCombinationIS2J_fS2J_fLNS_15FloatRoundStyleE2EEES2F_S2I_JEEENS4_5SM1004TMEM4LOAD26SM100_TMEM_LOAD_32dp32b32xENS4_13SM90_TMA_LOADENS1L_IS1N_NS1O_ILi16EEENSN_INS5_IJS1Q_SO_EEENS5_IJSO_SC_EEEEEEENS4_39AutoVectorizingCopyWithAssumedAlignmentILi128EEENS4_14SM90_TMA_STOREES2Z_S31_S31_EEEvvEEEEvNT_6ParamsE)
        /*0008*/ 	.word	0x0000007a


	//----- nvinfo : EIATTR_FRAME_SIZE
	.align		4
.L_19:
        /*000c*/ 	.byte	0x04, 0x11
        /*000e*/ 	.short	(.L_21 - .L_20)
	.align		4
.L_20:
        /*0010*/ 	.word	index@($__internal_2_$__cuda_sm10x_tcgen05_guardrail_trap_unallocated_columns_being_dealloced)
        /*0014*/ 	.word	0x00000000


	//----- nvinfo : EIATTR_FRAME_SIZE
	.align		4
.L_21:
        /*0018*/ 	.byte	0x04, 0x11
        /*001a*/ 	.short	(.L_23 - .L_22)
	.align		4
.L_22:
        /*001c*/ 	.word	index@($__internal_1_$__cuda_sm10x_tcgen05_guardrail_trap_phase_invalid_during_alloc)
        /*0020*/ 	.word	0x00000000


	//----- nvinfo : EIATTR_FRAME_SIZE
	.align		4
.L_23:
        /*0024*/ 	.byte	0x04, 0x11
        /*0026*/ 	.short	(.L_25 - .L_24)
	.align		4
.L_24:
        /*0028*/ 	.word	index@($__internal_0_$__cuda_sm10x_tcgen05_guardrail_trap_col_being_dealloced_not_returned_by_alloc)
        /*002c*/ 	.word	0x00000000


	//----- nvinfo : EIATTR_FRAME_SIZE
	.align		4
.L_25:
        /*0030*/ 	.byte	0x04, 0x11
        /*0032*/ 	.short	(.L_27 - .L_26)
	.align		4
.L_26:
        /*0034*/ 	.word	index@(_ZN7cutlass13device_kernelINS_4gemm6kernel13GemmUniversalIN4cute5tupleIJiiiiEEENS1_10collective13CollectiveMmaINS1_46MainloopSm100TmaUmmaWarpSpecializedBlockScaledILi18ELi2ELi2ENS5_IJNS4_1CILi2EEENSA_ILi1EEESC_EEEEENS5_IJNSA_ILi256EEENSA_ILi64EEENSA_ILi128EEEEEENS5_IJNS_12float_e2m1_tENS_13float_ue8m0_tEEEENS5_IJNS5_IJlSC_lEEENS4_6LayoutINS5_IJNS5_IJNS5_IJNSA_ILi32EEENSA_ILi4EEEEEEiEEESR_NS5_IJSC_iEEEEEENS5_IJNS5_IJNS5_IJNSA_ILi16EEESP_EEEiEEENS5_IJNS5_IJNSA_ILi0EEESC_EEENSA_ILi512EEEEEENS5_IJSX_iEEEEEEEEEEESL_S14_NS4_8TiledMMAINS4_8MMA_AtomIJNS4_23SM100_MMA_MXF4_2x1SM_SSISJ_SJ_fSK_Li256ELi64ELi32ELNS4_4UMMA5MajorE0ELS19_0ELNS18_7ScaleInE0ELS1A_0EEEEEENSN_INS5_IJSC_SC_SC_EEENS5_IJSX_SX_SX_EEEEENS5_IJNS4_10UnderscoreES1G_S1G_EEEEENS5_IJNS4_18SM100_TMA_2SM_LOADES1J_EEENS5_IJNS4_14ComposedLayoutINS4_7SwizzleILi2ELi4ELi3EEENS4_18smem_ptr_flag_bitsILi4EEENSN_INS5_IJNSA_ILi8EEESH_EEENS5_IJSH_SC_EEEEEEENSN_INS5_IJNS5_IJNS5_IJSQ_SC_EEENS5_IJSO_SB_EEEEEESC_NS5_IJSB_SC_EEEEEENS5_IJNS5_IJNS5_IJSV_SZ_EEESY_EEESX_NS5_IJSB_SZ_EEEEEEEEEEEvNS4_8identityENS5_IJS1J_NS4_28SM100_TMA_2SM_LOAD_MULTICASTEEEES25_vS26_EENS_8epilogue10collective18CollectiveEpilogueINS2A_23Sm100TmaWarpSpecializedILi3ELi2ELi32ELb1ELb0EEEJNS5_IJSH_SG_SH_EEENS5_IJNSN_ISH_SC_EENSN_ISO_SC_EEEEENS_10bfloat16_tESM_S2J_SM_NS2A_6fusion15FusionCallbacksIS2E_NS2K_17LinearCombinationIS2J_fS2J_fLNS_15FloatRoundStyleE2EEES2F_S2I_JEEENS4_5SM1004TMEM4LOAD26SM100_TMEM_LOAD_32dp32b32xENS4_13SM90_TMA_LOADENS1L_IS1N_NS1O_ILi16EEENSN_INS5_IJS1Q_SO_EEENS5_IJSO_SC_EEEEEEENS4_39AutoVectorizingCopyWithAssumedAlignmentILi128EEENS4_14SM90_TMA_STOREES2Z_S31_S31_EEEvvEEEEvNT_6ParamsE)
        /*0038*/ 	.word	0x00000000


	//----- nvinfo : EIATTR_MIN_STACK_SIZE
	.align		4
.L_27:
        /*003c*/ 	.byte	0x04, 0x12
        /*003e*/ 	.short	(.L_29 - .L_28)
	.align		4
.L_28:
        /*0040*/ 	.word	index@(_ZN7cutlass13device_kernelINS_4gemm6kernel13GemmUniversalIN4cute5tupleIJiiiiEEENS1_10collective13CollectiveMmaINS1_46MainloopSm100TmaUmmaWarpSpecializedBlockScaledILi18ELi2ELi2ENS5_IJNS4_1CILi2EEENSA_ILi1EEESC_EEEEENS5_IJNSA_ILi256EEENSA_ILi64EEENSA_ILi128EEEEEENS5_IJNS_12float_e2m1_tENS_13float_ue8m0_tEEEENS5_IJNS5_IJlSC_lEEENS4_6LayoutINS5_IJNS5_IJNS5_IJNSA_ILi32EEENSA_ILi4EEEEEEiEEESR_NS5_IJSC_iEEEEEENS5_IJNS5_IJNS5_IJNSA_ILi16EEESP_EEEiEEENS5_IJNS5_IJNSA_ILi0EEESC_EEENSA_ILi512EEEEEENS5_IJSX_iEEEEEEEEEEESL_S14_NS4_8TiledMMAINS4_8MMA_AtomIJNS4_23SM100_MMA_MXF4_2x1SM_SSISJ_SJ_fSK_Li256ELi64ELi32ELNS4_4UMMA5MajorE0ELS19_0ELNS18_7ScaleInE0ELS1A_0EEEEEENSN_INS5_IJSC_SC_SC_EEENS5_IJSX_SX_SX_EEEEENS5_IJNS4_10UnderscoreES1G_S1G_EEEEENS5_IJNS4_18SM100_TMA_2SM_LOADES1J_EEENS5_IJNS4_14ComposedLayoutINS4_7SwizzleILi2ELi4ELi3EEENS4_18smem_ptr_flag_bitsILi4EEENSN_INS5_IJNSA_ILi8EEESH_EEENS5_IJSH_SC_EEEEEEENSN_INS5_IJNS5_IJNS5_IJSQ_SC_EEENS5_IJSO_SB_EEEEEESC_NS5_IJSB_SC_EEEEEENS5_IJNS5_IJNS5_IJSV_SZ_EEESY_EEESX_NS5_IJSB_SZ_EEEEEEEEEEEvNS4_8identityENS5_IJS1J_NS4_28SM100_TMA_2SM_LOAD_MULTICASTEEEES25_vS26_EENS_8epilogue10collective18CollectiveEpilogueINS2A_23Sm100TmaWarpSpecializedILi3ELi2ELi32ELb1ELb0EEEJNS5_IJSH_SG_SH_EEENS5_IJNSN_ISH_SC_EENSN_ISO_SC_EEEEENS_10bfloat16_tESM_S2J_SM_NS2A_6fusion15FusionCallbacksIS2E_NS2K_17LinearCombinationIS2J_fS2J_fLNS_15FloatRoundStyleE2EEES2F_S2I_JEEENS4_5SM1004TMEM4LOAD26SM100_TMEM_LOAD_32dp32b32xENS4_13SM90_TMA_LOADENS1L_IS1N_NS1O_ILi16EEENSN_INS5_IJS1Q_SO_EEENS5_IJSO_SC_EEEEEEENS4_39AutoVectorizingCopyWithAssumedAlignmentILi128EEENS4_14SM90_TMA_STOREES2Z_S31_S31_EEEvvEEEEvNT_6ParamsE)
        /*0044*/ 	.word	0x00000000
.L_29:


//--------------------- .nv.compat                --------------------------
	.section	.nv.compat,"",@"SHT_CUDA_COMPAT_INFO"
	.align	4
        /*0000*/ 	.byte	0x02, 0x09, 0x01, 0x00, 0x02, 0x02, 0x02, 0x00, 0x02, 0x05, 0x05, 0x00, 0x03, 0x07, 0x01, 0x01
        /*0010*/ 	.byte	0x02, 0x03, 0x01, 0x00, 0x02, 0x06, 0x01, 0x00, 0x04, 0x0b, 0x08, 0x00, 0x09, 0x00, 0x00, 0x00
        /*0020*/ 	.byte	0x00, 0x00, 0x00, 0x00


//--------------------- .nv.info._ZN7cutlass13device_kernelINS_4gemm6kernel13GemmUniversalIN4cute5tupleIJiiiiEEENS1_10collective13CollectiveMmaINS1_46MainloopSm100TmaUmmaWarpSpecializedBlockScaledILi18ELi2ELi2ENS5_IJNS4_1CILi2EEENSA_ILi1EEESC_EEEEENS5_IJNSA_ILi256EEENSA_ILi64EEENSA_ILi128EEEEEENS5_IJNS_12float_e2m1_tENS_13float_ue8m0_tEEEENS5_IJNS5_IJlSC_lEEENS4_6LayoutINS5_IJNS5_IJNS5_IJNSA_ILi32EEENSA_ILi4EEEEEEiEEESR_NS5_IJSC_iEEEEEENS5_IJNS5_IJNS5_IJNSA_ILi16EEESP_EEEiEEENS5_IJNS5_IJNSA_ILi0EEESC_EEENSA_ILi512EEEEEENS5_IJSX_iEEEEEEEEEEESL_S14_NS4_8TiledMMAINS4_8MMA_AtomIJNS4_23SM100_MMA_MXF4_2x1SM_SSISJ_SJ_fSK_Li256ELi64ELi32ELNS4_4UMMA5MajorE0ELS19_0ELNS18_7ScaleInE0ELS1A_0EEEEEENSN_INS5_IJSC_SC_SC_EEENS5_IJSX_SX_SX_EEEEENS5_IJNS4_10UnderscoreES1G_S1G_EEEEENS5_IJNS4_18SM100_TMA_2SM_LOADES1J_EEENS5_IJNS4_14ComposedLayoutINS4_7SwizzleILi2ELi4ELi3EEENS4_18smem_ptr_flag_bitsILi4EEENSN_INS5_IJNSA_ILi8EEESH_EEENS5_IJSH_SC_EEEEEEENSN_INS5_IJNS5_IJNS5_IJSQ_SC_EEENS5_IJSO_SB_EEEEEESC_NS5_IJSB_SC_EEEEEENS5_IJNS5_IJNS5_IJSV_SZ_EEESY_EEESX_NS5_IJSB_SZ_EEEEEEEEEEEvNS4_8identityENS5_IJS1J_NS4_28SM100_TMA_2SM_LOAD_MULTICASTEEEES25_vS26_EENS_8epilogue10collective18CollectiveEpilogueINS2A_23Sm100TmaWarpSpecializedILi3ELi2ELi32ELb1ELb0EEEJNS5_IJSH_SG_SH_EEENS5_IJNSN_ISH_SC_EENSN_ISO_SC_EEEEENS_10bfloat16_tESM_S2J_SM_NS2A_6fusion15FusionCallbacksIS2E_NS2K_17LinearCombinationIS2J_fS2J_fLNS_15FloatRoundStyleE2EEES2F_S2I_JEEENS4_5SM1004TMEM4LOAD26SM100_TMEM_LOAD_32dp32b32xENS4_13SM90_TMA_LOADENS1L_IS1N_NS1O_ILi16EEENSN_INS5_IJS1Q_SO_EEENS5_IJSO_SC_EEEEEEENS4_39AutoVectorizingCopyWithAssumedAlignmentILi128EEENS4_14SM90_TMA_STOREES2Z_S31_S31_EEEvvEEEEvNT_6ParamsE --------------------------
	.section	.nv.info._ZN7cutlass13device_kernelINS_4gemm6kernel13GemmUniversalIN4cute5tupleIJiiiiEEENS1_10collective13CollectiveMmaINS1_46MainloopSm100TmaUmmaWarpSpecializedBlockScaledILi18ELi2ELi2ENS5_IJNS4_1CILi2EEENSA_ILi1EEESC_EEEEENS5_IJNSA_ILi256EEENSA_ILi64EEENSA_ILi128EEEEEENS5_IJNS_12float_e2m1_tENS_13float_ue8m0_tEEEENS5_IJNS5_IJlSC_lEEENS4_6LayoutINS5_IJNS5_IJNS5_IJNSA_ILi32EEENSA_ILi4EEEEEEiEEESR_NS5_IJSC_iEEEEEENS5_IJNS5_IJNS5_IJNSA_ILi16EEESP_EEEiEEENS5_IJNS5_IJNSA_ILi0EEESC_EEENSA_ILi512EEEEEENS5_IJSX_iEEEEEEEEEEESL_S14_NS4_8TiledMMAINS4_8MMA_AtomIJNS4_23SM100_MMA_MXF4_2x1SM_SSISJ_SJ_fSK_Li256ELi64ELi32ELNS4_4UMMA5MajorE0ELS19_0ELNS18_7ScaleInE0ELS1A_0EEEEEENSN_INS5_IJSC_SC_SC_EEENS5_IJSX_SX_SX_EEEEENS5_IJNS4_10UnderscoreES1G_S1G_EEEEENS5_IJNS4_18SM100_TMA_2SM_LOADES1J_EEENS5_IJNS4_14ComposedLayoutINS4_7SwizzleILi2ELi4ELi3EEENS4_18smem_ptr_flag_bitsILi4EEENSN_INS5_IJNSA_ILi8EEESH_EEENS5_IJSH_SC_EEEEEEENSN_INS5_IJNS5_IJNS5_IJSQ_SC_EEENS5_IJSO_SB_EEEEEESC_NS5_IJSB_SC_EEEEEENS5_IJNS5_IJNS5_IJSV_SZ_EEESY_EEESX_NS5_IJSB_SZ_EEEEEEEEEEEvNS4_8identityENS5_IJS1J_NS4_28SM100_TMA_2SM_LOAD_MULTICASTEEEES25_vS26_EENS_8epilogue10collective18CollectiveEpilogueINS2A_23Sm100TmaWarpSpecializedILi3ELi2ELi32ELb1ELb0EEEJNS5_IJSH_SG_SH_EEENS5_IJNSN_ISH_SC_EENSN_ISO_SC_EEEEENS_10bfloat16_tESM_S2J_SM_NS2A_6fusion15FusionCallbacksIS2E_NS2K_17LinearCombinationIS2J_fS2J_fLNS_15FloatRoundStyleE2EEES2F_S2I_JEEENS4_5SM1004TMEM4LOAD26SM100_TMEM_LOAD_32dp32b32xENS4_13SM90_TMA_LOADENS1L_IS1N_NS1O_ILi16EEENSN_INS5_IJS1Q_SO_EEENS5_IJSO_SC_EEEEEEENS4_39AutoVectorizingCopyWithAssumedAlignmentILi128EEENS4_14SM90_TMA_STOREES2Z_S31_S31_EEEvvEEEEvNT_6ParamsE,"",@"SHT_CUDA_INFO"
	.sectionflags	@""
	.align	4


	//----- nvinfo : EIATTR_CUDA_API_VERSION
	.align		4
        /*0000*/ 	.byte	0x04, 0x37
        /*0002*/ 	.short	(.L_31 - .L_30)
.L_30:
        /*0004*/ 	.word	0x00000082


	//----- nvinfo : EIATTR_KPARAM_INFO
	.align		4
.L_31:
        /*0008*/ 	.byte	0x04, 0x17
        /*000a*/ 	.short	(.L_33 - .L_32)
.L_32:
        /*000c*/ 	.word	0x00000000
        /*0010*/ 	.short	0x0000
        /*0012*/ 	.short	0x0000
        /*0014*/ 	.byte	0x00, 0xf0, 0x01, 0x30


	//----- nvinfo : EIATTR_AT_ENTRY_FRAGMENTS
	.align		4
.L_33:
        /*0018*/ 	.byte	0x04, 0x4f
        /*001a*/ 	.short	(.L_35 - .L_34)


	//   ....[0]....
.L_34:
        /*001c*/ 	.word	0x00000007


	//----- nvinfo : EIATTR_RESERVED_SMEM_USED
	.align		4
.L_35:
        /*0020*/ 	.byte	0x01, 0x41
	.zero		2


	//----- nvinfo : EIATTR_SPARSE_MMA_MASK
	.align		4
        /*0024*/ 	.byte	0x03, 0x50
        /*0026*/ 	.short	0x0000


	//----- nvinfo : EIATTR_TCGEN05_2CTA_USED
	.align		4
        /*0028*/ 	.byte	0x01, 0x52
	.zero		2


	//----- nvinfo : EIATTR_MAXREG_COUNT
	.align		4
        /*002c*/ 	.byte	0x03, 0x1b
        /*002e*/ 	.short	0x00ff


	//----- nvinfo : EIATTR_NUM_BARRIERS
	.align		4
        /*0030*/ 	.byte	0x02, 0x4c
        /*0032*/ 	.byte	0x07
	.zero		1


	//----- nvinfo : EIATTR_EXTERNS
	.align		4
        /*0034*/ 	.byte	0x04, 0x0f
        /*0036*/ 	.short	(.L_37 - .L_36)


	//   ....[0]....
	.align		4
.L_36:
        /*0038*/ 	.word	index@(__assertfail)


	//----- nvinfo : EIATTR_MERCURY_ISA_VERSION
	.align		4
.L_37:
        /*003c*/ 	.byte	0x03, 0x5f
        /*003e*/ 	.short	0x0101


	//----- nvinfo : EIATTR_INT_WARP_WIDE_INSTR_OFFSETS
	.align		4
        /*0040*/ 	.byte	0x04, 0x31
        /*0042*/ 	.short	(.L_39 - .L_38)


	//   ....[0]....
.L_38:
        /*0044*/ 	.word	0x00000f20


	//   ....[1]....
        /*0048*/ 	.word	0x00000fc0


	//   ....[2]....
        /*004c*/ 	.word	0x00005430


	//   ....[3]....
        /*0050*/ 	.word	0x00005450


	//   ....[4]....
        /*0054*/ 	.word	0x00005480


	//   ....[5]....
        /*0058*/ 	.word	0x00005ff0


	//   ....[6]....
        /*005c*/ 	.word	0x00006110


	//   ....[7]....
        /*0060*/ 	.word	0x00006260


	//   ....[8]....
        /*0064*/ 	.word	0x00006380


	//----- nvinfo : EIATTR_COOP_GROUP_MASK_REGIDS
	.align		4
.L_39:
        /*0068*/ 	.byte	0x04, 0x29
        /*006a*/ 	.short	(.L_41 - .L_40)


	//   ....[0]....
.L_40:
        /*006c*/ 	.word	0xffffffff


	//   ....[1]....
        /*0070*/ 	.word	0xffffffff


	//   ....[2]....
        /*0074*/ 	.word	0xffffffff


	//   ....[3]....
        /*0078*/ 	.word	0xffffffff


	//   ....[4]....
        /*007c*/ 	.word	0xffffffff


	//   ....[5]....
        /*0080*/ 	.word	0xffffffff


	//   ....[6]....
        /*0084*/ 	.word	0xffffffff


	//   ....[7]....
        /*0088*/ 	.word	0xffffffff


	//   ....[8]....
        /*008c*/ 	.word	0xffffffff


	//   ....[9]....
        /*0090*/ 	.word	0xffffffff


	//   ....[10]....
        /*0094*/ 	.word	0xffffffff


	//   ....[11]....
        /*0098*/ 	.word	0xffffffff


	//   ....[12]....
        /*009c*/ 	.word	0xffffffff


	//   ....[13]....
        /*00a0*/ 	.word	0xffffffff


	//----- nvinfo : EIATTR_COOP_GROUP_INSTR_OFFSETS
	.align		4
.L_41:
        /*00a4*/ 	.byte	0x04, 0x28
        /*00a6*/ 	.short	(.L_43 - .L_42)


	//   ....[0]....
.L_42:
        /*00a8*/ 	.word	0x000000b0


	//   ....[1]....
        /*00ac*/ 	.word	0x00000580


	//   ....[2]....
        /*00b0*/ 	.word	0x000008f0


	//   ....[3]....
        /*00b4*/ 	.word	0x00000a60


	//   ....[4]....
        /*00b8*/ 	.word	0x00000b50


	//   ....[5]....
        /*00bc*/ 	.word	0x00000cb0


	//   ....[6]....
        /*00c0*/ 	.word	0x00000e00


	//   ....[7]....
        /*00c4*/ 	.word	0x00001040


	//   ....[8]....
        /*00c8*/ 	.word	0x000025f0


	//   ....[9]....
        /*00cc*/ 	.word	0x00003c90


	//   ....[10]....
        /*00d0*/ 	.word	0x00004160


	//   ....[11]....
        /*00d4*/ 	.word	0x00004190


	//   ....[12]....
        /*00d8*/ 	.word	0x00005330


	//   ....[13]....
        /*00dc*/ 	.word	0x00005540


	//----- nvinfo : EIATTR_VRC_CTA_INIT_COUNT
	.align		4
.L_43:
        /*00e0*/ 	.byte	0x02, 0x4a
        /*00e2*/ 	.byte	0x80
	.zero		1


	//----- nvinfo : EIATTR_SYSCALL_OFFSETS
	.align		4
        /*00e4*/ 	.byte	0x04, 0x46
        /*00e6*/ 	.short	(.L_45 - .L_44)


	//   ....[0]....
.L_44:
        /*00e8*/ 	.word	0x00007080


	//   ....[1]....
        /*00ec*/ 	.word	0x00007170


	//   ....[2]....
        /*00f0*/ 	.word	0x00007a10


	//   ....[3]....
        /*00f4*/ 	.word	0x000086e0


	//----- nvinfo : EIATTR_MBARRIER_INSTR_OFFSETS
	.align		4
.L_45:
        /*00f8*/ 	.byte	0x04, 0x39
        /*00fa*/ 	.short	(.L_47 - .L_46)


	//   ....[0]....
.L_46:
        /*00fc*/ 	.word	0x00000690
        /*0100*/ 	.word	0x000000ff
        /*0104*/ 	.word	0x00000000
        /*0108*/ 	.short	0x0100
        /*010a*/ 	.byte	0x04
	.zero		1


	//   ....[1]....
        /*010c*/ 	.word	0x000006a0
        /*0110*/ 	.word	0x000000ff
        /*0114*/ 	.word	0x00000090
        /*0118*/ 	.short	0x0100
        /*011a*/ 	.byte	0x04
	.zero		1


	//   ....[2]....
        /*011c*/ 	.word	0x000006b0
        /*0120*/ 	.word	0x000000ff
        /*0124*/ 	.word	0x00000008
        /*0128*/ 	.short	0x0100
        /*012a*/ 	.byte	0x04
	.zero		1


	//   ....[3]....
        /*012c*/ 	.word	0x000006c0
        /*0130*/ 	.word	0x000000ff
        /*0134*/ 	.word	0x00000098
        /*0138*/ 	.short	0x0100
        /*013a*/ 	.byte	0x04
	.zero		1


	//   ....[4]....
        /*013c*/ 	.word	0x000006d0
        /*0140*/ 	.word	0x000000ff
        /*0144*/ 	.word	0x00000010
        /*0148*/ 	.short	0x0100
        /*014a*/ 	.byte	0x04
	.zero		1


	//   ....[5]....
        /*014c*/ 	.word	0x000006e0
        /*0150*/ 	.word	0x000000ff
        /*0154*/ 	.word	0x000000a0
        /*0158*/ 	.short	0x0100
        /*015a*/ 	.byte	0x04
	.zero		1


	//   ....[6]....
        /*015c*/ 	.word	0x000006f0
        /*0160*/ 	.word	0x000000ff
        /*0164*/ 	.word	0x00000018
        /*0168*/ 	.short	0x0100
        /*016a*/ 	.byte	0x04
	.zero		1


	//   ....[7]....
        /*016c*/ 	.word	0x00000700
        /*0170*/ 	.word	0x000000ff
        /*0174*/ 	.word	0x000000a8
        /*0178*/ 	.short	0x0100
        /*017a*/ 	.byte	0x04
	.zero		1


	//   ....[8]....
        /*017c*/ 	.word	0x00000710
        /*0180*/ 	.word	0x000000ff
        /*0184*/ 	.word	0x00000020
        /*0188*/ 	.short	0x0100
        /*018a*/ 	.byte	0x04
	.zero		1


	//   ....[9]....
        /*018c*/ 	.word	0x00000720
        /*0190*/ 	.word	0x000000ff
        /*0194*/ 	.word	0x000000b0
        /*0198*/ 	.short	0x0100
        /*019a*/ 	.byte	0x04
	.zero		1


	//   ....[10]....
        /*019c*/ 	.word	0x00000730
        /*01a0*/ 	.word	0x000000ff
        /*01a4*/ 	.word	0x00000028
        /*01a8*/ 	.short	0x0100
        /*01aa*/ 	.byte	0x04
	.zero		1


	//   ....[11]....
        /*01ac*/ 	.word	0x00000740
        /*01b0*/ 	.word	0x000000ff
        /*01b4*/ 	.word	0x000000b8
        /*01b8*/ 	.short	0x0100
        /*01ba*/ 	.byte	0x04
	.zero		1


	//   ....[12]....
        /*01bc*/ 	.word	0x00000750
        /*01c0*/ 	.word	0x000000ff
        /*01c4*/ 	.word	0x00000030
        /*01c8*/ 	.short	0x0100
        /*01ca*/ 	.byte	0x04
	.zero		1


	//   ....[13]....
        /*01cc*/ 	.word	0x00000760
        /*01d0*/ 	.word	0x000000ff
        /*01d4*/ 	.word	0x000000c0
        /*01d8*/ 	.short	0x0100
        /*01da*/ 	.byte	0x04
	.zero		1


	//   ....[14]....
        /*01dc*/ 	.word	0x00000770
        /*01e0*/ 	.word	0x000000ff
        /*01e4*/ 	.word	0x00000038
        /*01e8*/ 	.short	0x0100
        /*01ea*/ 	.byte	0x04
	.zero		1


	//   ....[15]....
        /*01ec*/ 	.word	0x00000780
        /*01f0*/ 	.word	0x000000ff
        /*01f4*/ 	.word	0x000000c8
        /*01f8*/ 	.short	0x0100
        /*01fa*/ 	.byte	0x04
	.zero		1


	//   ....[16]....
        /*01fc*/ 	.word	0x00000790
        /*0200*/ 	.word	0x000000ff
        /*0204*/ 	.word	0x00000040
        /*0208*/ 	.short	0x0100
        /*020a*/ 	.byte	0x04
	.zero		1


	//   ....[17]....
        /*020c*/ 	.word	0x000007a0
        /*0210*/ 	.word	0x000000ff
        /*0214*/ 	.word	0x000000d0
        /*0218*/ 	.short	0x0100
        /*021a*/ 	.byte	0x04
	.zero		1


	//   ....[18]....
        /*021c*/ 	.word	0x000007b0
        /*0220*/ 	.word	0x000000ff
        /*0224*/ 	.word	0x00000048
        /*0228*/ 	.short	0x0100
        /*022a*/ 	.byte	0x04
	.zero		1


	//   ....[19]....
        /*022c*/ 	.word	0x000007c0
        /*0230*/ 	.word	0x000000ff
        /*0234*/ 	.word	0x000000d8
        /*0238*/ 	.short	0x0100
        /*023a*/ 	.byte	0x04
	.zero		1


	//   ....[20]....
        /*023c*/ 	.word	0x000007d0
        /*0240*/ 	.word	0x000000ff
        /*0244*/ 	.word	0x00000050
        /*0248*/ 	.short	0x0100
        /*024a*/ 	.byte	0x04
	.zero		1


	//   ....[21]....
        /*024c*/ 	.word	0x000007e0
        /*0250*/ 	.word	0x000000ff
        /*0254*/ 	.word	0x000000e0
        /*0258*/ 	.short	0x0100
        /*025a*/ 	.byte	0x04
	.zero		1


	//   ....[22]....
        /*025c*/ 	.word	0x000007f0
        /*0260*/ 	.word	0x000000ff
        /*0264*/ 	.word	0x00000058
        /*0268*/ 	.short	0x0100
        /*026a*/ 	.byte	0x04
	.zero		1


	//   ....[23]....
        /*026c*/ 	.word	0x00000800
        /*0270*/ 	.word	0x000000ff
        /*0274*/ 	.word	0x000000e8
        /*0278*/ 	.short	0x0100
        /*027a*/ 	.byte	0x04
	.zero		1


	//   ....[24]....
        /*027c*/ 	.word	0x00000810
        /*0280*/ 	.word	0x000000ff
        /*0284*/ 	.word	0x00000060
        /*0288*/ 	.short	0x0100
        /*028a*/ 	.byte	0x04
	.zero		1


	//   ....[25]....
        /*028c*/ 	.word	0x00000820
        /*0290*/ 	.word	0x000000ff
        /*0294*/ 	.word	0x000000f0
        /*0298*/ 	.short	0x0100
        /*029a*/ 	.byte	0x04
	.zero		1


	//   ....[26]....
        /*029c*/ 	.word	0x00000830
        /*02a0*/ 	.word	0x000000ff
        /*02a4*/ 	.word	0x00000068
        /*02a8*/ 	.short	0x0100
        /*02aa*/ 	.byte	0x04
	.zero		1


	//   ....[27]....
        /*02ac*/ 	.word	0x00000840
        /*02b0*/ 	.word	0x000000ff
        /*02b4*/ 	.word	0x000000f8
        /*02b8*/ 	.short	0x0100
        /*02ba*/ 	.byte	0x04
	.zero		1


	//   ....[28]....
        /*02bc*/ 	.word	0x00000850
        /*02c0*/ 	.word	0x000000ff
        /*02c4*/ 	.word	0x00000070
        /*02c8*/ 	.short	0x0100
        /*02ca*/ 	.byte	0x04
	.zero		1


	//   ....[29]....
        /*02cc*/ 	.word	0x00000860
        /*02d0*/ 	.word	0x000000ff
        /*02d4*/ 	.word	0x00000100
        /*02d8*/ 	.short	0x0100
        /*02da*/ 	.byte	0x04
	.zero		1


	//   ....[30]....
        /*02dc*/ 	.word	0x00000870
        /*02e0*/ 	.word	0x000000ff
        /*02e4*/ 	.word	0x00000078
        /*02e8*/ 	.short	0x0100
        /*02ea*/ 	.byte	0x04
	.zero		1


	//   ....[31]....
        /*02ec*/ 	.word	0x00000880
        /*02f0*/ 	.word	0x000000ff
        /*02f4*/ 	.word	0x00000108
        /*02f8*/ 	.short	0x0100
        /*02fa*/ 	.byte	0x04
	.zero		1


	//   ....[32]....
        /*02fc*/ 	.word	0x00000890
        /*0300*/ 	.word	0x000000ff
        /*0304*/ 	.word	0x00000080
        /*0308*/ 	.short	0x0100
        /*030a*/ 	.byte	0x04
	.zero		1


	//   ....[33]....
        /*030c*/ 	.word	0x000008a0
        /*0310*/ 	.word	0x000000ff
        /*0314*/ 	.word	0x00000110
        /*0318*/ 	.short	0x0100
        /*031a*/ 	.byte	0x04
	.zero		1


	//   ....[34]....
        /*031c*/ 	.word	0x000008b0
        /*0320*/ 	.word	0x000000ff
        /*0324*/ 	.word	0x00000088
        /*0328*/ 	.short	0x0100
        /*032a*/ 	.byte	0x04
	.zero		1


	//   ....[35]....
        /*032c*/ 	.word	0x000008c0
        /*0330*/ 	.word	0x000000ff
        /*0334*/ 	.word	0x00000118
        /*0338*/ 	.short	0x0100
        /*033a*/ 	.byte	0x04
	.zero		1


	//   ....[36]....
        /*033c*/ 	.word	0x000009f0
        /*0340*/ 	.word	0x000000ff
        /*0344*/ 	.word	0x00000120
        /*0348*/ 	.short	0x0100
        /*034a*/ 	.byte	0x04
	.zero		1


	//   ....[37]....
        /*034c*/ 	.word	0x00000a00
        /*0350*/ 	.word	0x000000ff
        /*0354*/ 	.word	0x00000138
        /*0358*/ 	.short	0x0100
        /*035a*/ 	.byte	0x04
	.zero		1


	//   ....[38]....
        /*035c*/ 	.word	0x00000a10
        /*0360*/ 	.word	0x000000ff
        /*0364*/ 	.word	0x00000128
        /*0368*/ 	.short	0x0100
        /*036a*/ 	.byte	0x04
	.zero		1


	//   ....[39]....
        /*036c*/ 	.word	0x00000a20
        /*0370*/ 	.word	0x000000ff
        /*0374*/ 	.word	0x00000140
        /*0378*/ 	.short	0x0100
        /*037a*/ 	.byte	0x04
	.zero		1


	//   ....[40]....
        /*037c*/ 	.word	0x00000a30
        /*0380*/ 	.word	0x000000ff
        /*0384*/ 	.word	0x00000130
        /*0388*/ 	.short	0x0100
        /*038a*/ 	.byte	0x04
	.zero		1


	//   ....[41]....
        /*038c*/ 	.word	0x00000a40
        /*0390*/ 	.word	0x000000ff
        /*0394*/ 	.word	0x00000148
        /*0398*/ 	.short	0x0100
        /*039a*/ 	.byte	0x04
	.zero		1


	//   ....[42]....
        /*039c*/ 	.word	0x00000b20
        /*03a0*/ 	.word	0x000000ff
        /*03a4*/ 	.word	0x00000150
        /*03a8*/ 	.short	0x0100
        /*03aa*/ 	.byte	0x06
	.zero		1


	//   ....[43]....
        /*03ac*/ 	.word	0x00000b30
        /*03b0*/ 	.word	0x000000ff
        /*03b4*/ 	.word	0x00000158
        /*03b8*/ 	.short	0x0100
        /*03ba*/ 	.byte	0x06
	.zero		1


	//   ....[44]....
        /*03bc*/ 	.word	0x00000c60
        /*03c0*/ 	.word	0x000000ff
        /*03c4*/ 	.word	0x00000160
        /*03c8*/ 	.short	0x0100
        /*03ca*/ 	.byte	0x06
	.zero		1


	//   ....[45]....
        /*03cc*/ 	.word	0x00000c70
        /*03d0*/ 	.word	0x000000ff
        /*03d4*/ 	.word	0x00000170
        /*03d8*/ 	.short	0x0100
        /*03da*/ 	.byte	0x06
	.zero		1


	//   ....[46]....
        /*03dc*/ 	.word	0x00000c80
        /*03e0*/ 	.word	0x000000ff
        /*03e4*/ 	.word	0x00000168
        /*03e8*/ 	.short	0x0100
        /*03ea*/ 	.byte	0x06
	.zero		1


	//   ....[47]....
        /*03ec*/ 	.word	0x00000c90
        /*03f0*/ 	.word	0x000000ff
        /*03f4*/ 	.word	0x00000178
        /*03f8*/ 	.short	0x0100
        /*03fa*/ 	.byte	0x06
	.zero		1


	//   ....[48]....
        /*03fc*/ 	.word	0x00000db0
        /*0400*/ 	.word	0x000000ff
        /*0404*/ 	.word	0x00000180
        /*0408*/ 	.short	0x0100
        /*040a*/ 	.byte	0x04
	.zero		1


	//   ....[49]....
        /*040c*/ 	.word	0x00000dc0
        /*0410*/ 	.word	0x000000ff
        /*0414*/ 	.word	0x00000190
        /*0418*/ 	.short	0x0100
        /*041a*/ 	.byte	0x04
	.zero		1


	//   ....[50]....
        /*041c*/ 	.word	0x00000dd0
        /*0420*/ 	.word	0x000000ff
        /*0424*/ 	.word	0x00000188
        /*0428*/ 	.short	0x0100
        /*042a*/ 	.byte	0x04
	.zero		1


	//   ....[51]....
        /*042c*/ 	.word	0x00000de0
        /*0430*/ 	.word	0x000000ff
        /*0434*/ 	.word	0x00000198
        /*0438*/ 	.short	0x0100
        /*043a*/ 	.byte	0x04
	.zero		1


	//   ....[52]....
        /*043c*/ 	.word	0x00000ed0
        /*0440*/ 	.word	0x000000ff
        /*0444*/ 	.word	0x000001a0
        /*0448*/ 	.short	0x0100
        /*044a*/ 	.byte	0x04
	.zero		1


	//   ....[53]....
        /*044c*/ 	.word	0x00000ee0
        /*0450*/ 	.word	0x000000ff
        /*0454*/ 	.word	0x000001b0
        /*0458*/ 	.short	0x0100
        /*045a*/ 	.byte	0x04
	.zero		1


	//   ....[54]....
        /*045c*/ 	.word	0x00000ef0
        /*0460*/ 	.word	0x000000ff
        /*0464*/ 	.word	0x000001a8
        /*0468*/ 	.short	0x0100
        /*046a*/ 	.byte	0x04
	.zero		1


	//   ....[55]....
        /*046c*/ 	.word	0x00000f00
        /*0470*/ 	.word	0x000000ff
        /*0474*/ 	.word	0x000001b8
        /*0478*/ 	.short	0x0100
        /*047a*/ 	.byte	0x04
	.zero		1


	//   ....[56]....
        /*047c*/ 	.word	0x00001000
        /*0480*/ 	.word	0x000000ff
        /*0484*/ 	.word	0x000001c0
        /*0488*/ 	.short	0x0100
        /*048a*/ 	.byte	0x06
	.zero		1


	//   ....[57]....
        /*048c*/ 	.word	0x00001b10
        /*0490*/ 	.word	0x00000003
        /*0494*/ 	.word	0x000001b0
        /*0498*/ 	.short	0x010a
        /*049a*/ 	.byte	0xff
	.zero		1


	//   ....[58]....
        /*049c*/ 	.word	0x00001b40
        /*04a0*/ 	.word	0x00000003
        /*04a4*/ 	.word	0x000001a0
        /*04a8*/ 	.short	0x0101
        /*04aa*/ 	.byte	0xff
	.zero		1


	//   ....[59]....
        /*04ac*/ 	.word	0x00001c20
        /*04b0*/ 	.word	0x000000ff
        /*04b4*/ 	.word	0x00000090
        /*04b8*/ 	.short	0x010a
        /*04ba*/ 	.byte	0x04
	.zero		1


	//   ....[60]....
        /*04bc*/ 	.word	0x00001d30
        /*04c0*/ 	.word	0x000000ff
        /*04c4*/ 	.word	0x00000090
        /*04c8*/ 	.short	0x010a
        /*04ca*/ 	.byte	0x06
	.zero		1


	//   ....[61]....
        /*04cc*/ 	.word	0x00001ea0
        /*04d0*/ 	.word	0x000000ff
        /*04d4*/ 	.word	0x00000090
        /*04d8*/ 	.short	0x010a
        /*04da*/ 	.byte	0x07
	.zero		1


	//   ....[62]....
        /*04dc*/ 	.word	0x00002150
        /*04e0*/ 	.word	0x000000ff
        /*04e4*/ 	.word	0x00000158
        /*04e8*/ 	.short	0x0101
        /*04ea*/ 	.byte	0x05
	.zero		1


	//   ....[63]....
        /*04ec*/ 	.word	0x00002170
        /*04f0*/ 	.word	0x000000ff
        /*04f4*/ 	.word	0x00000090
        /*04f8*/ 	.short	0x010a
        /*04fa*/ 	.byte	0x04
	.zero		1


	//   ....[64]....
        /*04fc*/ 	.word	0x000021f0
        /*0500*/ 	.word	0x000000ff
        /*0504*/ 	.word	0x00000090
        /*0508*/ 	.short	0x010a
        /*050a*/ 	.byte	0x07
	.zero		1


	//   ....[65]....
        /*050c*/ 	.word	0x00002330
        /*0510*/ 	.word	0x000000ff
        /*0514*/ 	.word	0x00000090
        /*0518*/ 	.short	0x010a
        /*051a*/ 	.byte	0x04
	.zero		1


	//   ....[66]....
        /*051c*/ 	.word	0x00002620
        /*0520*/ 	.word	0x00000003
        /*0524*/ 	.word	0x00000160
        /*0528*/ 	.short	0x010a
        /*052a*/ 	.byte	0xff
	.zero		1


	//   ....[67]....
        /*052c*/ 	.word	0x00002770
        /*0530*/ 	.word	0x00000000
        /*0534*/ 	.word	0x00000000
        /*0538*/ 	.short	0x0101
        /*053a*/ 	.byte	0xff
	.zero		1


	//   ....[68]....
        /*053c*/ 	.word	0x00002d30
        /*0540*/ 	.word	0x000000ff
        /*0544*/ 	.word	0x00000000
        /*0548*/ 	.short	0x010a
        /*054a*/ 	.byte	0x04
	.zero		1


	//   ....[69]....
        /*054c*/ 	.word	0x00002dc0
        /*0550*/ 	.word	0x000000ff
        /*0554*/ 	.word	0x00000000
        /*0558*/ 	.short	0x010a
        /*055a*/ 	.byte	0x05
	.zero		1


	//   ....[70]....
        /*055c*/ 	.word	0x00002e50
        /*0560*/ 	.word	0x000000ff
        /*0564*/ 	.word	0x00000000
        /*0568*/ 	.short	0x010a
        /*056a*/ 	.byte	0x05
	.zero		1


	//   ....[71]....
        /*056c*/ 	.word	0x00002ee0
        /*0570*/ 	.word	0x000000ff
        /*0574*/ 	.word	0x00000000
        /*0578*/ 	.short	0x010a
        /*057a*/ 	.byte	0x05
	.zero		1


	//   ....[72]....
        /*057c*/ 	.word	0x00002f70
        /*0580*/ 	.word	0x000000ff
        /*0584*/ 	.word	0x00000000
        /*0588*/ 	.short	0x010a
        /*058a*/ 	.byte	0x05
	.zero		1


	//   ....[73]....
        /*058c*/ 	.word	0x00003000
        /*0590*/ 	.word	0x000000ff
        /*0594*/ 	.word	0x00000000
        /*0598*/ 	.short	0x010a
        /*059a*/ 	.byte	0x05
	.zero		1


	//   ....[74]....
        /*059c*/ 	.word	0x00003090
        /*05a0*/ 	.word	0x000000ff
        /*05a4*/ 	.word	0x00000000
        /*05a8*/ 	.short	0x010a
        /*05aa*/ 	.byte	0x05
	.zero		1


	//   ....[75]....
        /*05ac*/ 	.word	0x00003120
        /*05b0*/ 	.word	0x000000ff
        /*05b4*/ 	.word	0x00000000
        /*05b8*/ 	.short	0x010a
        /*05ba*/ 	.byte	0x05
	.zero		1


	//   ....[76]....
        /*05bc*/ 	.word	0x000031b0
        /*05c0*/ 	.word	0x000000ff
        /*05c4*/ 	.word	0x00000000
        /*05c8*/ 	.short	0x010a
        /*05ca*/ 	.byte	0x05
	.zero		1


	//   ....[77]....
        /*05cc*/ 	.word	0x00003240
        /*05d0*/ 	.word	0x000000ff
        /*05d4*/ 	.word	0x00000000
        /*05d8*/ 	.short	0x010a
        /*05da*/ 	.byte	0x05
	.zero		1


	//   ....[78]....
        /*05dc*/ 	.word	0x000032d0
        /*05e0*/ 	.word	0x000000ff
        /*05e4*/ 	.word	0x00000000
        /*05e8*/ 	.short	0x010a
        /*05ea*/ 	.byte	0x05
	.zero		1


	//   ....[79]....
        /*05ec*/ 	.word	0x00003360
        /*05f0*/ 	.word	0x000000ff
        /*05f4*/ 	.word	0x00000000
        /*05f8*/ 	.short	0x010a
        /*05fa*/ 	.byte	0x05
	.zero		1


	//   ....[80]....
        /*05fc*/ 	.word	0x000033f0
        /*0600*/ 	.word	0x000000ff
        /*0604*/ 	.word	0x00000000
        /*0608*/ 	.short	0x010a
        /*060a*/ 	.byte	0x05
	.zero		1


	//   ....[81]....
        /*060c*/ 	.word	0x00003480
        /*0610*/ 	.word	0x000000ff
        /*0614*/ 	.word	0x00000000
        /*0618*/ 	.short	0x010a
        /*061a*/ 	.byte	0x05
	.zero		1


	//   ....[82]....
        /*061c*/ 	.word	0x00003510
        /*0620*/ 	.word	0x000000ff
        /*0624*/ 	.word	0x00000000
        /*0628*/ 	.short	0x010a
        /*062a*/ 	.byte	0x05
	.zero		1


	//   ....[83]....
        /*062c*/ 	.word	0x000035a0
        /*0630*/ 	.word	0x000000ff
        /*0634*/ 	.word	0x00000000
        /*0638*/ 	.short	0x010a
        /*063a*/ 	.byte	0x05
	.zero		1


	//   ....[84]....
        /*063c*/ 	.word	0x00003630
        /*0640*/ 	.word	0x000000ff
        /*0644*/ 	.word	0x00000000
        /*0648*/ 	.short	0x010a
        /*064a*/ 	.byte	0x05
	.zero		1


	//   ....[85]....
        /*064c*/ 	.word	0x000036d0
        /*0650*/ 	.word	0x00000000
        /*0654*/ 	.word	0x00000000
        /*0658*/ 	.short	0x010a
        /*065a*/ 	.byte	0xff
	.zero		1


	//   ....[86]....
        /*065c*/ 	.word	0x000037f0
        /*0660*/ 	.word	0x00000000
        /*0664*/ 	.word	0x000001a0
        /*0668*/ 	.short	0x010a
        /*066a*/ 	.byte	0xff
	.zero		1


	//   ....[87]....
        /*066c*/ 	.word	0x00003860
        /*0670*/ 	.word	0x00000004
        /*0674*/ 	.word	0x00000000
        /*0678*/ 	.short	0x0101
        /*067a*/ 	.byte	0xff
	.zero		1


	//   ....[88]....
        /*067c*/ 	.word	0x00003880
        /*0680*/ 	.word	0x000000ff
        /*0684*/ 	.word	0x00000170
        /*0688*/ 	.short	0x010a
        /*068a*/ 	.byte	0x04
	.zero		1


	//   ....[89]....
        /*068c*/ 	.word	0x000039a0
        /*0690*/ 	.word	0x00000000
        /*0694*/ 	.word	0x00000160
        /*0698*/ 	.short	0x010a
        /*069a*/ 	.byte	0xff
	.zero		1


	//   ....[90]....
        /*069c*/ 	.word	0x00003aa0
        /*06a0*/ 	.word	0x00000000
        /*06a4*/ 	.word	0x00000000
        /*06a8*/ 	.short	0x0101
        /*06aa*/ 	.byte	0xff
	.zero		1


	//   ....[91]....
        /*06ac*/ 	.word	0x00003b30
        /*06b0*/ 	.word	0x000000ff
        /*06b4*/ 	.word	0x00000170
        /*06b8*/ 	.short	0x0106
        /*06ba*/ 	.byte	0x04
	.zero		1


	//   ....[92]....
        /*06bc*/ 	.word	0x00003b50
        /*06c0*/ 	.word	0x000000ff
        /*06c4*/ 	.word	0x00000170
        /*06c8*/ 	.short	0x010a
        /*06ca*/ 	.byte	0x04
	.zero		1


	//   ....[93]....
        /*06cc*/ 	.word	0x00003be0
        /*06d0*/ 	.word	0x000000ff
        /*06d4*/ 	.word	0x00000170
        /*06d8*/ 	.short	0x0106
        /*06da*/ 	.byte	0x07
	.zero		1


	//   ....[94]....
        /*06dc*/ 	.word	0x00003c20
        /*06e0*/ 	.word	0x00000000
        /*06e4*/ 	.word	0x00000170
        /*06e8*/ 	.short	0x010a
        /*06ea*/ 	.byte	0xff
	.zero		1


	//   ....[95]....
        /*06ec*/ 	.word	0x00003e60
        /*06f0*/ 	.word	0x000000ff
        /*06f4*/ 	.word	0x00000008
        /*06f8*/ 	.short	0x010a
        /*06fa*/ 	.byte	0x05
	.zero		1


	//   ....[96]....
        /*06fc*/ 	.word	0x00003e80
        /*0700*/ 	.word	0x000000ff
        /*0704*/ 	.word	0x00000008
        /*0708*/ 	.short	0x010a
        /*070a*/ 	.byte	0x05
	.zero		1


	//   ....[97]....
        /*070c*/ 	.word	0x00004010
        /*0710*/ 	.word	0x000000ff
        /*0714*/ 	.word	0x00000008
        /*0718*/ 	.short	0x010a
        /*071a*/ 	.byte	0x05
	.zero		1


	//   ....[98]....
        /*071c*/ 	.word	0x00004030
        /*0720*/ 	.word	0x000000ff
        /*0724*/ 	.word	0x00000008
        /*0728*/ 	.short	0x010a
        /*072a*/ 	.byte	0x05
	.zero		1


	//   ....[99]....
        /*072c*/ 	.word	0x000040f0
        /*0730*/ 	.word	0x000000ff
        /*0734*/ 	.word	0x00000000
        /*0738*/ 	.short	0x0101
        /*073a*/ 	.byte	0x04
	.zero		1


	//   ....[100]....
        /*073c*/ 	.word	0x00004500
        /*0740*/ 	.word	0x00000002
        /*0744*/ 	.word	0x00000160
        /*0748*/ 	.short	0x010a
        /*074a*/ 	.byte	0xff
	.zero		1


	//   ....[101]....
        /*074c*/ 	.word	0x00004620
        /*0750*/ 	.word	0x00000000
        /*0754*/ 	.word	0x00000000
        /*0758*/ 	.short	0x0101
        /*075a*/ 	.byte	0xff
	.zero		1


	//   ....[102]....
        /*075c*/ 	.word	0x00004b70
        /*0760*/ 	.word	0x000000ff
        /*0764*/ 	.word	0x00000000
        /*0768*/ 	.short	0x010a
        /*076a*/ 	.byte	0x04
	.zero		1


	//   ....[103]....
        /*076c*/ 	.word	0x00004bc0
        /*0770*/ 	.word	0x000000ff
        /*0774*/ 	.word	0x00000190
        /*0778*/ 	.short	0x010a
        /*077a*/ 	.byte	0x29
	.zero		1


	//   ....[104]....
        /*077c*/ 	.word	0x00004d20
        /*0780*/ 	.word	0x000000ff
        /*0784*/ 	.word	0x00000000
        /*0788*/ 	.short	0x010a
        /*078a*/ 	.byte	0x07
	.zero		1


	//   ....[105]....
        /*078c*/ 	.word	0x00004e50
        /*0790*/ 	.word	0x000000ff
        /*0794*/ 	.word	0x00000000
        /*0798*/ 	.short	0x010a
        /*079a*/ 	.byte	0x05
	.zero		1


	//   ....[106]....
        /*079c*/ 	.word	0x00005140
        /*07a0*/ 	.word	0x000000ff
        /*07a4*/ 	.word	0x00000000
        /*07a8*/ 	.short	0x010a
        /*07aa*/ 	.byte	0x04
	.zero		1


	//   ....[107]....
        /*07ac*/ 	.word	0x000051e0
        /*07b0*/ 	.word	0x00000000
        /*07b4*/ 	.word	0x00000000
        /*07b8*/ 	.short	0x010a
        /*07ba*/ 	.byte	0xff
	.zero		1


	//   ....[108]....
        /*07bc*/ 	.word	0x00005220
        /*07c0*/ 	.word	0x00000000
        /*07c4*/ 	.word	0x00000000
        /*07c8*/ 	.short	0x010a
        /*07ca*/ 	.byte	0xff
	.zero		1


	//   ....[109]....
        /*07cc*/ 	.word	0x00005290
        /*07d0*/ 	.word	0x000000ff
        /*07d4*/ 	.word	0x00000000
        /*07d8*/ 	.short	0x0101
        /*07da*/ 	.byte	0x04
	.zero		1


	//   ....[110]....
        /*07dc*/ 	.word	0x000052d0
        /*07e0*/ 	.word	0x000000ff
        /*07e4*/ 	.word	0x000001c0
        /*07e8*/ 	.short	0x010a
        /*07ea*/ 	.byte	0x16
	.zero		1


	//   ....[111]....
        /*07ec*/ 	.word	0x00005320
        /*07f0*/ 	.word	0x000000ff
        /*07f4*/ 	.word	0x00000000
        /*07f8*/ 	.short	0x0101
        /*07fa*/ 	.byte	0x04
	.zero		1


	//   ....[112]....
        /*07fc*/ 	.word	0x000057c0
        /*0800*/ 	.word	0x00000008
        /*0804*/ 	.word	0x00000160
        /*0808*/ 	.short	0x010a
        /*080a*/ 	.byte	0xff
	.zero		1


	//   ....[113]....
        /*080c*/ 	.word	0x00005930
        /*0810*/ 	.word	0x00000000
        /*0814*/ 	.word	0x00000000
        /*0818*/ 	.short	0x0101
        /*081a*/ 	.byte	0xff
	.zero		1


	//   ....[114]....
        /*081c*/ 	.word	0x00005e00
        /*0820*/ 	.word	0x000000ff
        /*0824*/ 	.word	0x00000158
        /*0828*/ 	.short	0x010a
        /*082a*/ 	.byte	0x18
	.zero		1


	//   ....[115]....
        /*082c*/ 	.word	0x00005fd0
        /*0830*/ 	.word	0x000000ff
        /*0834*/ 	.word	0x00000138
        /*0838*/ 	.short	0x010a
        /*083a*/ 	.byte	0x04
	.zero		1


	//   ....[116]....
        /*083c*/ 	.word	0x000061b0
        /*0840*/ 	.word	0x000000ff
        /*0844*/ 	.word	0x00000120
        /*0848*/ 	.short	0x010b
        /*084a*/ 	.byte	0x04
	.zero		1


	//   ....[117]....
        /*084c*/ 	.word	0x000061c0
        /*0850*/ 	.word	0x000000ff
        /*0854*/ 	.word	0x00000000
        /*0858*/ 	.short	0x0101
        /*085a*/ 	.byte	0x07
	.zero		1


	//   ....[118]....
        /*085c*/ 	.word	0x000061d0
        /*0860*/ 	.word	0x000000ff
        /*0864*/ 	.word	0x00000138
        /*0868*/ 	.short	0x010a
        /*086a*/ 	.byte	0x05
	.zero		1


	//   ....[119]....
        /*086c*/ 	.word	0x00006420
        /*0870*/ 	.word	0x000000ff
        /*0874*/ 	.word	0x00000120
        /*0878*/ 	.short	0x010b
        /*087a*/ 	.byte	0x05
	.zero		1


	//   ....[120]....
        /*087c*/ 	.word	0x00006430
        /*0880*/ 	.word	0x000000ff
        /*0884*/ 	.word	0x00000000
        /*0888*/ 	.short	0x0101
        /*088a*/ 	.byte	0x04
	.zero		1


	//   ....[121]....
        /*088c*/ 	.word	0x00006480
        /*0890*/ 	.word	0x000000ff
        /*0894*/ 	.word	0x00000000
        /*0898*/ 	.short	0x010a
        /*089a*/ 	.byte	0x04
	.zero		1


	//   ....[122]....
        /*089c*/ 	.word	0x00006510
        /*08a0*/ 	.word	0x000000ff
        /*08a4*/ 	.word	0x00000000
        /*08a8*/ 	.short	0x010a
        /*08aa*/ 	.byte	0x05
	.zero		1


	//   ....[123]....
        /*08ac*/ 	.word	0x000065b0
        /*08b0*/ 	.word	0x00000000
        /*08b4*/ 	.word	0x00000000
        /*08b8*/ 	.short	0x010a
        /*08ba*/ 	.byte	0xff
	.zero		1


	//   ....[124]....
        /*08bc*/ 	.word	0x000068f0
        /*08c0*/ 	.word	0x00000000
        /*08c4*/ 	.word	0x00000160
        /*08c8*/ 	.short	0x010a
        /*08ca*/ 	.byte	0xff
	.zero		1


	//   ....[125]....
        /*08cc*/ 	.word	0x000069c0
        /*08d0*/ 	.word	0x00000000
        /*08d4*/ 	.word	0x00000000
        /*08d8*/ 	.short	0x0101
        /*08da*/ 	.byte	0xff
	.zero		1


	//   ....[126]....
        /*08dc*/ 	.word	0x00007660
        /*08e0*/ 	.word	0x00000000
        /*08e4*/ 	.word	0x00000120
        /*08e8*/ 	.short	0x010a
        /*08ea*/ 	.byte	0xff
	.zero		1


	//   ....[127]....
        /*08ec*/ 	.word	0x000076d0
        /*08f0*/ 	.word	0x00000059
        /*08f4*/ 	.word	0x00000180
        /*08f8*/ 	.short	0x010a
        /*08fa*/ 	.byte	0xff
	.zero		1


	//   ....[128]....
        /*08fc*/ 	.word	0x000077c0
        /*0900*/ 	.word	0x00000000
        /*0904*/ 	.word	0x00000120
        /*0908*/ 	.short	0x010a
        /*090a*/ 	.byte	0xff
	.zero		1


	//   ....[129]....
        /*090c*/ 	.word	0x000078f0
        /*0910*/ 	.word	0x00000059
        /*0914*/ 	.word	0x00000180
        /*0918*/ 	.short	0x010a
        /*091a*/ 	.byte	0xff
	.zero		1


	//   ....[130]....
        /*091c*/ 	.word	0x00008420
        /*0920*/ 	.word	0x00000000
        /*0924*/ 	.word	0x00000000
        /*0928*/ 	.short	0x0101
        /*092a*/ 	.byte	0xff
	.zero		1


	//   ....[131]....
        /*092c*/ 	.word	0x00008430
        /*0930*/ 	.word	0x00000002
        /*0934*/ 	.word	0x00000120
        /*0938*/ 	.short	0x010a
        /*093a*/ 	.byte	0xff
	.zero		1


	//   ....[132]....
        /*093c*/ 	.word	0x00008500
        /*0940*/ 	.word	0x00000002
        /*0944*/ 	.word	0x00000120
        /*0948*/ 	.short	0x010a
        /*094a*/ 	.byte	0xff
	.zero		1


	//   ....[133]....
        /*094c*/ 	.word	0x00008980
        /*0950*/ 	.word	0x00000059
        /*0954*/ 	.word	0x00000000
        /*0958*/ 	.short	0x0101
        /*095a*/ 	.byte	0xff
	.zero		1


	//   ....[134]....
        /*095c*/ 	.word	0x000091a0
        /*0960*/ 	.word	0x00000002
        /*0964*/ 	.word	0x00000000
        /*0968*/ 	.short	0x0101
        /*096a*/ 	.byte	0xff
	.zero		1


	//   ....[135]....
        /*096c*/ 	.word	0x00009450
        /*0970*/ 	.word	0x000000ff
        /*0974*/ 	.word	0x00000000
        /*0978*/ 	.short	0x0101
        /*097a*/ 	.byte	0x04
	.zero		1


	//   ....[136]....
        /*097c*/ 	.word	0x00009470
        /*0980*/ 	.word	0x00000003
        /*0984*/ 	.word	0x000001b0
        /*0988*/ 	.short	0x010a
        /*098a*/ 	.byte	0xff
	.zero		1


	//   ....[137]....
        /*098c*/ 	.word	0x000094d0
        /*0990*/ 	.word	0x00000000
        /*0994*/ 	.word	0x00000090
        /*0998*/ 	.short	0x010a
        /*099a*/ 	.byte	0xff
	.zero		1


	//   ....[138]....
        /*099c*/ 	.word	0x00009530
        /*09a0*/ 	.word	0x00000000
        /*09a4*/ 	.word	0x00000090
        /*09a8*/ 	.short	0x010a
        /*09aa*/ 	.byte	0xff
	.zero		1


	//   ....[139]....
        /*09ac*/ 	.word	0x00009580
        /*09b0*/ 	.word	0x00000003
        /*09b4*/ 	.word	0x00000160
        /*09b8*/ 	.short	0x010a
        /*09ba*/ 	.byte	0xff
	.zero		1


	//   ....[140]....
        /*09bc*/ 	.word	0x000095e0
        /*09c0*/ 	.word	0x00000000
        /*09c4*/ 	.word	0x00000000
        /*09c8*/ 	.short	0x010a
        /*09ca*/ 	.byte	0xff
	.zero		1


	//   ....[141]....
        /*09cc*/ 	.word	0x00009640
        /*09d0*/ 	.word	0x00000000
        /*09d4*/ 	.word	0x00000000
        /*09d8*/ 	.short	0x010a
        /*09da*/ 	.byte	0xff
	.zero		1


	//   ....[142]....
        /*09dc*/ 	.word	0x000096a0
        /*09e0*/ 	.word	0x00000000
        /*09e4*/ 	.word	0x00000000
        /*09e8*/ 	.short	0x010a
        /*09ea*/ 	.byte	0xff
	.zero		1


	//   ....[143]....
        /*09ec*/ 	.word	0x00009700
        /*09f0*/ 	.word	0x00000000
        /*09f4*/ 	.word	0x00000000
        /*09f8*/ 	.short	0x010a
        /*09fa*/ 	.byte	0xff
	.zero		1


	//   ....[144]....
        /*09fc*/ 	.word	0x00009760
        /*0a00*/ 	.word	0x00000000
        /*0a04*/ 	.word	0x00000000
        /*0a08*/ 	.short	0x010a
        /*0a0a*/ 	.byte	0xff
	.zero		1


	//   ....[145]....
        /*0a0c*/ 	.word	0x000097c0
        /*0a10*/ 	.word	0x00000000
        /*0a14*/ 	.word	0x00000000
        /*0a18*/ 	.short	0x010a
        /*0a1a*/ 	.byte	0xff
	.zero		1


	//   ....[146]....
        /*0a1c*/ 	.word	0x00009820
        /*0a20*/ 	.word	0x00000000
        /*0a24*/ 	.word	0x00000000
        /*0a28*/ 	.short	0x010a
        /*0a2a*/ 	.byte	0xff
	.zero		1


	//   ....[147]....
        /*0a2c*/ 	.word	0x00009880
        /*0a30*/ 	.word	0x00000000
        /*0a34*/ 	.word	0x00000000
        /*0a38*/ 	.short	0x010a
        /*0a3a*/ 	.byte	0xff
	.zero		1


	//   ....[148]....
        /*0a3c*/ 	.word	0x000098e0
        /*0a40*/ 	.word	0x00000000
        /*0a44*/ 	.word	0x00000000
        /*0a48*/ 	.short	0x010a
        /*0a4a*/ 	.byte	0xff
	.zero		1


	//   ....[149]....
        /*0a4c*/ 	.word	0x00009940
        /*0a50*/ 	.word	0x00000000
        /*0a54*/ 	.word	0x00000000
        /*0a58*/ 	.short	0x010a
        /*0a5a*/ 	.byte	0xff
	.zero		1


	//   ....[150]....
        /*0a5c*/ 	.word	0x000099a0
        /*0a60*/ 	.word	0x00000000
        /*0a64*/ 	.word	0x00000000
        /*0a68*/ 	.short	0x010a
        /*0a6a*/ 	.byte	0xff
	.zero		1


	//   ....[151]....
        /*0a6c*/ 	.word	0x00009a00
        /*0a70*/ 	.word	0x00000000
        /*0a74*/ 	.word	0x00000000
        /*0a78*/ 	.short	0x010a
        /*0a7a*/ 	.byte	0xff
	.zero		1


	//   ....[152]....
        /*0a7c*/ 	.word	0x00009a60
        /*0a80*/ 	.word	0x00000000
        /*0a84*/ 	.word	0x00000000
        /*0a88*/ 	.short	0x010a
        /*0a8a*/ 	.byte	0xff
	.zero		1


	//   ....[153]....
        /*0a8c*/ 	.word	0x00009ac0
        /*0a90*/ 	.word	0x00000000
        /*0a94*/ 	.word	0x00000000
        /*0a98*/ 	.short	0x010a
        /*0a9a*/ 	.byte	0xff
	.zero		1


	//   ....[154]....
        /*0a9c*/ 	.word	0x00009b20
        /*0aa0*/ 	.word	0x00000000
        /*0aa4*/ 	.word	0x00000000
        /*0aa8*/ 	.short	0x010a
        /*0aaa*/ 	.byte	0xff
	.zero		1


	//   ....[155]....
        /*0aac*/ 	.word	0x00009b80
        /*0ab0*/ 	.word	0x00000000
        /*0ab4*/ 	.word	0x00000000
        /*0ab8*/ 	.short	0x010a
        /*0aba*/ 	.byte	0xff
	.zero		1


	//   ....[156]....
        /*0abc*/ 	.word	0x00009be0
        /*0ac0*/ 	.word	0x00000000
        /*0ac4*/ 	.word	0x00000000
        /*0ac8*/ 	.short	0x010a
        /*0aca*/ 	.byte	0xff
	.zero		1


	//   ....[157]....
        /*0acc*/ 	.word	0x00009c30
        /*0ad0*/ 	.word	0x00000000
        /*0ad4*/ 	.word	0x000001a0
        /*0ad8*/ 	.short	0x010a
        /*0ada*/ 	.byte	0xff
	.zero		1


	//   ....[158]....
        /*0adc*/ 	.word	0x00009c90
        /*0ae0*/ 	.word	0x00000000
        /*0ae4*/ 	.word	0x00000170
        /*0ae8*/ 	.short	0x010a
        /*0aea*/ 	.byte	0xff
	.zero		1


	//   ....[159]....
        /*0aec*/ 	.word	0x00009ce0
        /*0af0*/ 	.word	0x00000000
        /*0af4*/ 	.word	0x00000160
        /*0af8*/ 	.short	0x010a
        /*0afa*/ 	.byte	0xff
	.zero		1


	//   ....[160]....
        /*0afc*/ 	.word	0x00009d40
        /*0b00*/ 	.word	0x00000000
        /*0b04*/ 	.word	0x00000170
        /*0b08*/ 	.short	0x010a
        /*0b0a*/ 	.byte	0xff
	.zero		1


	//   ....[161]....
        /*0b0c*/ 	.word	0x00009da0
        /*0b10*/ 	.word	0x00000005
        /*0b14*/ 	.word	0x00000008
        /*0b18*/ 	.short	0x010a
        /*0b1a*/ 	.byte	0xff
	.zero		1


	//   ....[162]....
        /*0b1c*/ 	.word	0x00009e90
        /*0b20*/ 	.word	0x00000003
        /*0b24*/ 	.word	0x00000008
        /*0b28*/ 	.short	0x010a
        /*0b2a*/ 	.byte	0xff
	.zero		1


	//   ....[163]....
        /*0b2c*/ 	.word	0x00009ee0
        /*0b30*/ 	.word	0x00000002
        /*0b34*/ 	.word	0x00000160
        /*0b38*/ 	.short	0x010a
        /*0b3a*/ 	.byte	0xff
	.zero		1


	//   ....[164]....
        /*0b3c*/ 	.word	0x00009f40
        /*0b40*/ 	.word	0x00000000
        /*0b44*/ 	.word	0x00000190
        /*0b48*/ 	.short	0x010a
        /*0b4a*/ 	.byte	0xff
	.zero		1


	//   ....[165]....
        /*0b4c*/ 	.word	0x00009fa0
        /*0b50*/ 	.word	0x00000000
        /*0b54*/ 	.word	0x00000000
        /*0b58*/ 	.short	0x010a
        /*0b5a*/ 	.byte	0xff
	.zero		1


	//   ....[166]....
        /*0b5c*/ 	.word	0x0000a000
        /*0b60*/ 	.word	0x00000000
        /*0b64*/ 	.word	0x00000000
        /*0b68*/ 	.short	0x010a
        /*0b6a*/ 	.byte	0xff
	.zero		1


	//   ....[167]....
        /*0b6c*/ 	.word	0x0000a060
        /*0b70*/ 	.word	0x00000000
        /*0b74*/ 	.word	0x000001c0
        /*0b78*/ 	.short	0x010a
        /*0b7a*/ 	.byte	0xff
	.zero		1


	//   ....[168]....
        /*0b7c*/ 	.word	0x0000a0b0
        /*0b80*/ 	.word	0x00000008
        /*0b84*/ 	.word	0x00000160
        /*0b88*/ 	.short	0x010a
        /*0b8a*/ 	.byte	0xff
	.zero		1


	//   ....[169]....
        /*0b8c*/ 	.word	0x0000a110
        /*0b90*/ 	.word	0x00000000
        /*0b94*/ 	.word	0x00000158
        /*0b98*/ 	.short	0x010a
        /*0b9a*/ 	.byte	0xff
	.zero		1


	//   ....[170]....
        /*0b9c*/ 	.word	0x0000a170
        /*0ba0*/ 	.word	0x00000000
        /*0ba4*/ 	.word	0x00000138
        /*0ba8*/ 	.short	0x010a
        /*0baa*/ 	.byte	0xff
	.zero		1


	//   ....[171]....
        /*0bac*/ 	.word	0x0000a1d0
        /*0bb0*/ 	.word	0x00000005
        /*0bb4*/ 	.word	0x00000138
        /*0bb8*/ 	.short	0x010a
        /*0bba*/ 	.byte	0xff
	.zero		1


	//   ....[172]....
        /*0bbc*/ 	.word	0x0000a230
        /*0bc0*/ 	.word	0x00000000
        /*0bc4*/ 	.word	0x00000000
        /*0bc8*/ 	.short	0x010a
        /*0bca*/ 	.byte	0xff
	.zero		1


	//   ....[173]....
        /*0bcc*/ 	.word	0x0000a290
        /*0bd0*/ 	.word	0x00000000
        /*0bd4*/ 	.word	0x00000000
        /*0bd8*/ 	.short	0x010a
        /*0bda*/ 	.byte	0xff
	.zero		1


	//   ....[174]....
        /*0bdc*/ 	.word	0x0000a2e0
        /*0be0*/ 	.word	0x00000000
        /*0be4*/ 	.word	0x00000160
        /*0be8*/ 	.short	0x010a
        /*0bea*/ 	.byte	0xff
	.zero		1


	//   ....[175]....
        /*0bec*/ 	.word	0x0000a330
        /*0bf0*/ 	.word	0x00000000
        /*0bf4*/ 	.word	0x00000120
        /*0bf8*/ 	.short	0x010a
        /*0bfa*/ 	.byte	0xff
	.zero		1


	//   ....[176]....
        /*0bfc*/ 	.word	0x0000a380
        /*0c00*/ 	.word	0x00000059
        /*0c04*/ 	.word	0x00000180
        /*0c08*/ 	.short	0x010a
        /*0c0a*/ 	.byte	0xff
	.zero		1


	//   ....[177]....
        /*0c0c*/ 	.word	0x0000a3d0
        /*0c10*/ 	.word	0x00000002
        /*0c14*/ 	.word	0x00000120
        /*0c18*/ 	.short	0x010a
        /*0c1a*/ 	.byte	0xff
	.zero		1


	//----- nvinfo : EIATTR_NUM_MBARRIERS
	.align		4
.L_47:
        /*0c1c*/ 	.byte	0x03, 0x38
        /*0c1e*/ 	.short	0x0039


	//----- nvinfo : EIATTR_EXIT_INSTR_OFFSETS
	.align		4
        /*0c20*/ 	.byte	0x04, 0x1c
        /*0c22*/ 	.short	(.L_49 - .L_48)


	//   ....[0]....
.L_48:
        /*0c24*/ 	.word	0x00003700


	//   ....[1]....
        /*0c28*/ 	.word	0x00003bf0


	//   ....[2]....
        /*0c2c*/ 	.word	0x00003c50


	//   ....[3]....
        /*0c30*/ 	.word	0x00005550


	//   ....[4]....
        /*0c34*/ 	.word	0x000065e0


	//   ....[5]....
        /*0c38*/ 	.word	0x00006620


	//   ....[6]....
        /*0c3c*/ 	.word	0x00009340


	//   ....[7]....
        /*0c40*/ 	.word	0x000093c0


	//   ....[8]....
        /*0c44*/ 	.word	0x000093f0


	//   ....[9]....
        /*0c48*/ 	.word	0x00009460


	//----- nvinfo : EIATTR_MAX_THREADS
	.align		4
.L_49:
        /*0c4c*/ 	.byte	0x04, 0x05
        /*0c4e*/ 	.short	(.L_51 - .L_50)
.L_50:
        /*0c50*/ 	.word	0x00000100
        /*0c54*/ 	.word	0x00000001
        /*0c58*/ 	.word	0x00000001


	//----- nvinfo : EIATTR_CRS_STACK_SIZE
	.align		4
.L_51:
        /*0c5c*/ 	.byte	0x04, 0x1e
        /*0c5e*/ 	.short	(.L_53 - .L_52)
.L_52:
        /*0c60*/ 	.word	0x00000000


	//----- nvinfo : EIATTR_CBANK_PARAM_SIZE
	.align		4
.L_53:
        /*0c64*/ 	.byte	0x03, 0x19
        /*0c66*/ 	.short	0x0c00


	//----- nvinfo : EIATTR_PARAM_CBANK
	.align		4
        /*0c68*/ 	.byte	0x04, 0x0a
        /*0c6a*/ 	.short	(.L_55 - .L_54)
	.align		4
.L_54:
        /*0c6c*/ 	.word	index@(.nv.constant0._ZN7cutlass13device_kernelINS_4gemm6kernel13GemmUniversalIN4cute5tupleIJiiiiEEENS1_10collective13CollectiveMmaINS1_46MainloopSm100TmaUmmaWarpSpecializedBlockScaledILi18ELi2ELi2ENS5_IJNS4_1CILi2EEENSA_ILi1EEESC_EEEEENS5_IJNSA_ILi256EEENSA_ILi64EEENSA_ILi128EEEEEENS5_IJNS_12float_e2m1_tENS_13float_ue8m0_tEEEENS5_IJNS5_IJlSC_lEEENS4_6LayoutINS5_IJNS5_IJNS5_IJNSA_ILi32EEENSA_ILi4EEEEEEiEEESR_NS5_IJSC_iEEEEEENS5_IJNS5_IJNS5_IJNSA_ILi16EEESP_EEEiEEENS5_IJNS5_IJNSA_ILi0EEESC_EEENSA_ILi512EEEEEENS5_IJSX_iEEEEEEEEEEESL_S14_NS4_8TiledMMAINS4_8MMA_AtomIJNS4_23SM100_MMA_MXF4_2x1SM_SSISJ_SJ_fSK_Li256ELi64ELi32ELNS4_4UMMA5MajorE0ELS19_0ELNS18_7ScaleInE0ELS1A_0EEEEEENSN_INS5_IJSC_SC_SC_EEENS5_IJSX_SX_SX_EEEEENS5_IJNS4_10UnderscoreES1G_S1G_EEEEENS5_IJNS4_18SM100_TMA_2SM_LOADES1J_EEENS5_IJNS4_14ComposedLayoutINS4_7SwizzleILi2ELi4ELi3EEENS4_18smem_ptr_flag_bitsILi4EEENSN_INS5_IJNSA_ILi8EEESH_EEENS5_IJSH_SC_EEEEEEENSN_INS5_IJNS5_IJNS5_IJSQ_SC_EEENS5_IJSO_SB_EEEEEESC_NS5_IJSB_SC_EEEEEENS5_IJNS5_IJNS5_IJSV_SZ_EEESY_EEESX_NS5_IJSB_SZ_EEEEEEEEEEEvNS4_8identityENS5_IJS1J_NS4_28SM100_TMA_2SM_LOAD_MULTICASTEEEES25_vS26_EENS_8epilogue10collective18CollectiveEpilogueINS2A_23Sm100TmaWarpSpecializedILi3ELi2ELi32ELb1ELb0EEEJNS5_IJSH_SG_SH_EEENS5_IJNSN_ISH_SC_EENSN_ISO_SC_EEEEENS_10bfloat16_tESM_S2J_SM_NS2A_6fusion15FusionCallbacksIS2E_NS2K_17LinearCombinationIS2J_fS2J_fLNS_15FloatRoundStyleE2EEES2F_S2I_JEEENS4_5SM1004TMEM4LOAD26SM100_TMEM_LOAD_32dp32b32xENS4_13SM90_TMA_LOADENS1L_IS1N_NS1O_ILi16EEENSN_INS5_IJS1Q_SO_EEENS5_IJSO_SC_EEEEEEENS4_39AutoVectorizingCopyWithAssumedAlignmentILi128EEENS4_14SM90_TMA_STOREES2Z_S31_S31_EEEvvEEEEvNT_6ParamsE)
        /*0c70*/ 	.short	0x0380
        /*0c72*/ 	.short	0x0c00


	//----- nvinfo : EIATTR_SW_WAR
	.align		4
.L_55:
        /*0c74*/ 	.byte	0x04, 0x36
        /*0c76*/ 	.short	(.L_57 - .L_56)
.L_56:
        /*0c78*/ 	.word	0x00000008
.L_57:


//--------------------- .nv.callgraph             --------------------------
	.section	.nv.callgraph,"",@"SHT_CUDA_CALLGRAPH"
	.align	4
	.sectionentsize	8
	.align		4
        /*0000*/ 	.word	0x00000000
	.align		4
        /*0004*/ 	.word	0xffffffff
	.align		4
        /*0008*/ 	.word	index@(_ZN7cutlass13device_kernelINS_4gemm6kernel13GemmUniversalIN4cute5tupleIJiiiiEEENS1_10collective13CollectiveMmaINS1_46MainloopSm100TmaUmmaWarpSpecializedBlockScaledILi18ELi2ELi2ENS5_IJNS4_1CILi2EEENSA_ILi1EEESC_EEEEENS5_IJNSA_ILi256EEENSA_ILi64EEENSA_ILi128EEEEEENS5_IJNS_12float_e2m1_tENS_13float_ue8m0_tEEEENS5_IJNS5_IJlSC_lEEENS4_6LayoutINS5_IJNS5_IJNS5_IJNSA_ILi32EEENSA_ILi4EEEEEEiEEESR_NS5_IJSC_iEEEEEENS5_IJNS5_IJNS5_IJNSA_ILi16EEESP_EEEiEEENS5_IJNS5_IJNSA_ILi0EEESC_EEENSA_ILi512EEEEEENS5_IJSX_iEEEEEEEEEEESL_S14_NS4_8TiledMMAINS4_8MMA_AtomIJNS4_23SM100_MMA_MXF4_2x1SM_SSISJ_SJ_fSK_Li256ELi64ELi32ELNS4_4UMMA5MajorE0ELS19_0ELNS18_7ScaleInE0ELS1A_0EEEEEENSN_INS5_IJSC_SC_SC_EEENS5_IJSX_SX_SX_EEEEENS5_IJNS4_10UnderscoreES1G_S1G_EEEEENS5_IJNS4_18SM100_TMA_2SM_LOADES1J_EEENS5_IJNS4_14ComposedLayoutINS4_7SwizzleILi2ELi4ELi3EEENS4_18smem_ptr_flag_bitsILi4EEENSN_INS5_IJNSA_ILi8EEESH_EEENS5_IJSH_SC_EEEEEEENSN_INS5_IJNS5_IJNS5_IJSQ_SC_EEENS5_IJSO_SB_EEEEEESC_NS5_IJSB_SC_EEEEEENS5_IJNS5_IJNS5_IJSV_SZ_EEESY_EEESX_NS5_IJSB_SZ_EEEEEEEEEEEvNS4_8identityENS5_IJS1J_NS4_28SM100_TMA_2SM_LOAD_MULTICASTEEEES25_vS26_EENS_8epilogue10collective18CollectiveEpilogueINS2A_23Sm100TmaWarpSpecializedILi3ELi2ELi32ELb1ELb0EEEJNS5_IJSH_SG_SH_EEENS5_IJNSN_ISH_SC_EENSN_ISO_SC_EEEEENS_10bfloat16_tESM_S2J_SM_NS2A_6fusion15FusionCallbacksIS2E_NS2K_17LinearCombinationIS2J_fS2J_fLNS_15FloatRoundStyleE2EEES2F_S2I_JEEENS4_5SM1004TMEM4LOAD26SM100_TMEM_LOAD_32dp32b32xENS4_13SM90_TMA_LOADENS1L_IS1N_NS1O_ILi16EEENSN_INS5_IJS1Q_SO_EEENS5_IJSO_SC_EEEEEEENS4_39AutoVectorizingCopyWithAssumedAlignmentILi128EEENS4_14SM90_TMA_STOREES2Z_S31_S31_EEEvvEEEEvNT_6ParamsE)
	.align		4
        /*000c*/ 	.word	index@(__assertfail)
	.align		4
        /*0010*/ 	.word	0x00000000
	.align		4
        /*0014*/ 	.word	0xfffffffe
	.align		4
        /*0018*/ 	.word	0x00000000
	.align		4
        /*001c*/ 	.word	0xfffffffd
	.align		4
        /*0020*/ 	.word	0x00000000
	.align		4
        /*0024*/ 	.word	0xfffffffc


//--------------------- .nv.constant4             --------------------------
	.section	.nv.constant4,"a",@progbits
	.align	8
	.align		8
.nv.constant4:
        /*0000*/ 	.dword	__assertfail
	.align		8
        /*0008*/ 	.dword	__unnamed_1
	.align		8
        /*0010*/ 	.dword	__unnamed_2
	.align		8
        /*0018*/ 	.dword	_ZN40_INTERNAL_0d314b26_4_k_cu_0aa67335_291404cuda3std3__45__cpo5beginE
	.align		8
        /*0020*/ 	.dword	_ZN40_INTERNAL_0d314b26_4_k_cu_0aa67335_291404cuda3std3__45__cpo3endE
	.align		8
        /*0028*/ 	.dword	_ZN40_INTERNAL_0d314b26_4_k_cu_0aa67335_291404cuda3std3__45__cpo6cbeginE
	.align		8
        /*0030*/ 	.dword	_ZN40_INTERNAL_0d314b26_4_k_cu_0aa67335_291404cuda3std3__45__cpo4cendE
	.align		8
        /*0038*/ 	.dword	_ZN40_INTERNAL_0d314b26_4_k_cu_0aa67335_291404cuda3std3__442_GLOBAL__N__0d314b26_4_k_cu_0aa67335_291406ignoreE
	.align		8
        /*0040*/ 	.dword	_ZN40_INTERNAL_0d314b26_4_k_cu_0aa67335_291404cuda3std3__419piecewise_constructE
	.align		8
        /*0048*/ 	.dword	_ZN40_INTERNAL_0d314b26_4_k_cu_0aa67335_291404cuda3std3__48in_placeE
	.align		8
        /*0050*/ 	.dword	_ZN40_INTERNAL_0d314b26_4_k_cu_0aa67335_291404cuda3std6ranges3__45__cpo4swapE
	.align		8
        /*0058*/ 	.dword	_ZN40_INTERNAL_0d314b26_4_k_cu_0aa67335_291404cuda3std6ranges3__45__cpo9iter_moveE
	.align		8
        /*0060*/ 	.dword	_ZN40_INTERNAL_0d314b26_4_k_cu_0aa67335_291404cute7productE
	.align		8
        /*0068*/ 	.dword	_ZN40_INTERNAL_0d314b26_4_k_cu_0aa67335_291404cute1_E
	.align		8
        /*0070*/ 	.dword	$str$25
	.align		8
        /*0078*/ 	.dword	$str$26
	.align		8
        /*0080*/ 	.dword	$str$29
	.align		8
        /*0088*/ 	.dword	$str$30


//--------------------- .text._ZN7cutlass13device_kernelINS_4gemm6kernel13GemmUniversalIN4cute5tupleIJiiiiEEENS1_10collective13CollectiveMmaINS1_46MainloopSm100TmaUmmaWarpSpecializedBlockScaledILi18ELi2ELi2ENS5_IJNS4_1CILi2EEENSA_ILi1EEESC_EEEEENS5_IJNSA_ILi256EEENSA_ILi64EEENSA_ILi128EEEEEENS5_IJNS_12float_e2m1_tENS_13float_ue8m0_tEEEENS5_IJNS5_IJlSC_lEEENS4_6LayoutINS5_IJNS5_IJNS5_IJNSA_ILi32EEENSA_ILi4EEEEEEiEEESR_NS5_IJSC_iEEEEEENS5_IJNS5_IJNS5_IJNSA_ILi16EEESP_EEEiEEENS5_IJNS5_IJNSA_ILi0EEESC_EEENSA_ILi512EEEEEENS5_IJSX_iEEEEEEEEEEESL_S14_NS4_8TiledMMAINS4_8MMA_AtomIJNS4_23SM100_MMA_MXF4_2x1SM_SSISJ_SJ_fSK_Li256ELi64ELi32ELNS4_4UMMA5MajorE0ELS19_0ELNS18_7ScaleInE0ELS1A_0EEEEEENSN_INS5_IJSC_SC_SC_EEENS5_IJSX_SX_SX_EEEEENS5_IJNS4_10UnderscoreES1G_S1G_EEEEENS5_IJNS4_18SM100_TMA_2SM_LOADES1J_EEENS5_IJNS4_14ComposedLayoutINS4_7SwizzleILi2ELi4ELi3EEENS4_18smem_ptr_flag_bitsILi4EEENSN_INS5_IJNSA_ILi8EEESH_EEENS5_IJSH_SC_EEEEEEENSN_INS5_IJNS5_IJNS5_IJSQ_SC_EEENS5_IJSO_SB_EEEEEESC_NS5_IJSB_SC_EEEEEENS5_IJNS5_IJNS5_IJSV_SZ_EEESY_EEESX_NS5_IJSB_SZ_EEEEEEEEEEEvNS4_8identityENS5_IJS1J_NS4_28SM100_TMA_2SM_LOAD_MULTICASTEEEES25_vS26_EENS_8epilogue10collective18CollectiveEpilogueINS2A_23Sm100TmaWarpSpecializedILi3ELi2ELi32ELb1ELb0EEEJNS5_IJSH_SG_SH_EEENS5_IJNSN_ISH_SC_EENSN_ISO_SC_EEEEENS_10bfloat16_tESM_S2J_SM_NS2A_6fusion15FusionCallbacksIS2E_NS2K_17LinearCombinationIS2J_fS2J_fLNS_15FloatRoundStyleE2EEES2F_S2I_JEEENS4_5SM1004TMEM4LOAD26SM100_TMEM_LOAD_32dp32b32xENS4_13SM90_TMA_LOADENS1L_IS1N_NS1O_ILi16EEENSN_INS5_IJS1Q_SO_EEENS5_IJSO_SC_EEEEEEENS4_39AutoVectorizingCopyWithAssumedAlignmentILi128EEENS4_14SM90_TMA_STOREES2Z_S31_S31_EEEvvEEEEvNT_6ParamsE --------------------------
	.section	.text._ZN7cutlass13device_kernelINS_4gemm6kernel13GemmUniversalIN4cute5tupleIJiiiiEEENS1_10collective13CollectiveMmaINS1_46MainloopSm100TmaUmmaWarpSpecializedBlockScaledILi18ELi2ELi2ENS5_IJNS4_1CILi2EEENSA_ILi1EEESC_EEEEENS5_IJNSA_ILi256EEENSA_ILi64EEENSA_ILi128EEEEEENS5_IJNS_12float_e2m1_tENS_13float_ue8m0_tEEEENS5_IJNS5_IJlSC_lEEENS4_6LayoutINS5_IJNS5_IJNS5_IJNSA_ILi32EEENSA_ILi4EEEEEEiEEESR_NS5_IJSC_iEEEEEENS5_IJNS5_IJNS5_IJNSA_ILi16EEESP_EEEiEEENS5_IJNS5_IJNSA_ILi0EEESC_EEENSA_ILi512EEEEEENS5_IJSX_iEEEEEEEEEEESL_S14_NS4_8TiledMMAINS4_8MMA_AtomIJNS4_23SM100_MMA_MXF4_2x1SM_SSISJ_SJ_fSK_Li256ELi64ELi32ELNS4_4UMMA5MajorE0ELS19_0ELNS18_7ScaleInE0ELS1A_0EEEEEENSN_INS5_IJSC_SC_SC_EEENS5_IJSX_SX_SX_EEEEENS5_IJNS4_10UnderscoreES1G_S1G_EEEEENS5_IJNS4_18SM100_TMA_2SM_LOADES1J_EEENS5_IJNS4_14ComposedLayoutINS4_7SwizzleILi2ELi4ELi3EEENS4_18smem_ptr_flag_bitsILi4EEENSN_INS5_IJNSA_ILi8EEESH_EEENS5_IJSH_SC_EEEEEEENSN_INS5_IJNS5_IJNS5_IJSQ_SC_EEENS5_IJSO_SB_EEEEEESC_NS5_IJSB_SC_EEEEEENS5_IJNS5_IJNS5_IJSV_SZ_EEESY_EEESX_NS5_IJSB_SZ_EEEEEEEEEEEvNS4_8identityENS5_IJS1J_NS4_28SM100_TMA_2SM_LOAD_MULTICASTEEEES25_vS26_EENS_8epilogue10collective18CollectiveEpilogueINS2A_23Sm100TmaWarpSpecializedILi3ELi2ELi32ELb1ELb0EEEJNS5_IJSH_SG_SH_EEENS5_IJNSN_ISH_SC_EENSN_ISO_SC_EEEEENS_10bfloat16_tESM_S2J_SM_NS2A_6fusion15FusionCallbacksIS2E_NS2K_17LinearCombinationIS2J_fS2J_fLNS_15FloatRoundStyleE2EEES2F_S2I_JEEENS4_5SM1004TMEM4LOAD26SM100_TMEM_LOAD_32dp32b32xENS4_13SM90_TMA_LOADENS1L_IS1N_NS1O_ILi16EEENSN_INS5_IJS1Q_SO_EEENS5_IJSO_SC_EEEEEEENS4_39AutoVectorizingCopyWithAssumedAlignmentILi128EEENS4_14SM90_TMA_STOREES2Z_S31_S31_EEEvvEEEEvNT_6ParamsE,"ax",@progbits
	.align	128
.text._ZN7cutlass13device_kernelINS_4gemm6kernel13GemmUniversalIN4cute5tupleIJiiiiEEENS1_10collective13CollectiveMmaINS1_46MainloopSm100TmaUmmaWarpSpecializedBlockScaledILi18ELi2ELi2ENS5_IJNS4_1CILi2EEENSA_ILi1EEESC_EEEEENS5_IJNSA_ILi256EEENSA_ILi64EEENSA_ILi128EEEEEENS5_IJNS_12float_e2m1_tENS_13float_ue8m0_tEEEENS5_IJNS5_IJlSC_lEEENS4_6LayoutINS5_IJNS5_IJNS5_IJNSA_ILi32EEENSA_ILi4EEEEEEiEEESR_NS5_IJSC_iEEEEEENS5_IJNS5_IJNS5_IJNSA_ILi16EEESP_EEEiEEENS5_IJNS5_IJNSA_ILi0EEESC_EEENSA_ILi512EEEEEENS5_IJSX_iEEEEEEEEEEESL_S14_NS4_8TiledMMAINS4_8MMA_AtomIJNS4_23SM100_MMA_MXF4_2x1SM_SSISJ_SJ_fSK_Li256ELi64ELi32ELNS4_4UMMA5MajorE0ELS19_0ELNS18_7ScaleInE0ELS1A_0EEEEEENSN_INS5_IJSC_SC_SC_EEENS5_IJSX_SX_SX_EEEEENS5_IJNS4_10UnderscoreES1G_S1G_EEEEENS5_IJNS4_18SM100_TMA_2SM_LOADES1J_EEENS5_IJNS4_14ComposedLayoutINS4_7SwizzleILi2ELi4ELi3EEENS4_18smem_ptr_flag_bitsILi4EEENSN_INS5_IJNSA_ILi8EEESH_EEENS5_IJSH_SC_EEEEEEENSN_INS5_IJNS5_IJNS5_IJSQ_SC_EEENS5_IJSO_SB_EEEEEESC_NS5_IJSB_SC_EEEEEENS5_IJNS5_IJNS5_IJSV_SZ_EEESY_EEESX_NS5_IJSB_SZ_EEEEEEEEEEEvNS4_8identityENS5_IJS1J_NS4_28SM100_TMA_2SM_LOAD_MULTICASTEEEES25_vS26_EENS_8epilogue10collective18CollectiveEpilogueINS2A_23Sm100TmaWarpSpecializedILi3ELi2ELi32ELb1ELb0EEEJNS5_IJSH_SG_SH_EEENS5_IJNSN_ISH_SC_EENSN_ISO_SC_EEEEENS_10bfloat16_tESM_S2J_SM_NS2A_6fusion15FusionCallbacksIS2E_NS2K_17LinearCombinationIS2J_fS2J_fLNS_15FloatRoundStyleE2EEES2F_S2I_JEEENS4_5SM1004TMEM4LOAD26SM100_TMEM_LOAD_32dp32b32xENS4_13SM90_TMA_LOADENS1L_IS1N_NS1O_ILi16EEENSN_INS5_IJS1Q_SO_EEENS5_IJSO_SC_EEEEEEENS4_39AutoVectorizingCopyWithAssumedAlignmentILi128EEENS4_14SM90_TMA_STOREES2Z_S31_S31_EEEvvEEEEvNT_6ParamsE:
        .type           _ZN7cutlass13device_kernelINS_4gemm6kernel13GemmUniversalIN4cute5tupleIJiiiiEEENS1_10collective13CollectiveMmaINS1_46MainloopSm100TmaUmmaWarpSpecializedBlockScaledILi18ELi2ELi2ENS5_IJNS4_1CILi2EEENSA_ILi1EEESC_EEEEENS5_IJNSA_ILi256EEENSA_ILi64EEENSA_ILi128EEEEEENS5_IJNS_12float_e2m1_tENS_13float_ue8m0_tEEEENS5_IJNS5_IJlSC_lEEENS4_6LayoutINS5_IJNS5_IJNS5_IJNSA_ILi32EEENSA_ILi4EEEEEEiEEESR_NS5_IJSC_iEEEEEENS5_IJNS5_IJNS5_IJNSA_ILi16EEESP_EEEiEEENS5_IJNS5_IJNSA_ILi0EEESC_EEENSA_ILi512EEEEEENS5_IJSX_iEEEEEEEEEEESL_S14_NS4_8TiledMMAINS4_8MMA_AtomIJNS4_23SM100_MMA_MXF4_2x1SM_SSISJ_SJ_fSK_Li256ELi64ELi32ELNS4_4UMMA5MajorE0ELS19_0ELNS18_7ScaleInE0ELS1A_0EEEEEENSN_INS5_IJSC_SC_SC_EEENS5_IJSX_SX_SX_EEEEENS5_IJNS4_10UnderscoreES1G_S1G_EEEEENS5_IJNS4_18SM100_TMA_2SM_LOADES1J_EEENS5_IJNS4_14ComposedLayoutINS4_7SwizzleILi2ELi4ELi3EEENS4_18smem_ptr_flag_bitsILi4EEENSN_INS5_IJNSA_ILi8EEESH_EEENS5_IJSH_SC_EEEEEEENSN_INS5_IJNS5_IJNS5_IJSQ_SC_EEENS5_IJSO_SB_EEEEEESC_NS5_IJSB_SC_EEEEEENS5_IJNS5_IJNS5_IJSV_SZ_EEESY_EEESX_NS5_IJSB_SZ_EEEEEEEEEEEvNS4_8identityENS5_IJS1J_NS4_28SM100_TMA_2SM_LOAD_MULTICASTEEEES25_vS26_EENS_8epilogue10collective18CollectiveEpilogueINS2A_23Sm100TmaWarpSpecializedILi3ELi2ELi32ELb1ELb0EEEJNS5_IJSH_SG_SH_EEENS5_IJNSN_ISH_SC_EENSN_ISO_SC_EEEEENS_10bfloat16_tESM_S2J_SM_NS2A_6fusion15FusionCallbacksIS2E_NS2K_17LinearCombinationIS2J_fS2J_fLNS_15FloatRoundStyleE2EEES2F_S2I_JEEENS4_5SM1004TMEM4LOAD26SM100_TMEM_LOAD_32dp32b32xENS4_13SM90_TMA_LOADENS1L_IS1N_NS1O_ILi16EEENSN_INS5_IJS1Q_SO_EEENS5_IJSO_SC_EEEEEEENS4_39AutoVectorizingCopyWithAssumedAlignmentILi128EEENS4_14SM90_TMA_STOREES2Z_S31_S31_EEEvvEEEEvNT_6ParamsE,@function
        .size           _ZN7cutlass13device_kernelINS_4gemm6kernel13GemmUniversalIN4cute5tupleIJiiiiEEENS1_10collective13CollectiveMmaINS1_46MainloopSm100TmaUmmaWarpSpecializedBlockScaledILi18ELi2ELi2ENS5_IJNS4_1CILi2EEENSA_ILi1EEESC_EEEEENS5_IJNSA_ILi256EEENSA_ILi64EEENSA_ILi128EEEEEENS5_IJNS_12float_e2m1_tENS_13float_ue8m0_tEEEENS5_IJNS5_IJlSC_lEEENS4_6LayoutINS5_IJNS5_IJNS5_IJNSA_ILi32EEENSA_ILi4EEEEEEiEEESR_NS5_IJSC_iEEEEEENS5_IJNS5_IJNS5_IJNSA_ILi16EEESP_EEEiEEENS5_IJNS5_IJNSA_ILi0EEESC_EEENSA_ILi512EEEEEENS5_IJSX_iEEEEEEEEEEESL_S14_NS4_8TiledMMAINS4_8MMA_AtomIJNS4_23SM100_MMA_MXF4_2x1SM_SSISJ_SJ_fSK_Li256ELi64ELi32ELNS4_4UMMA5MajorE0ELS19_0ELNS18_7ScaleInE0ELS1A_0EEEEEENSN_INS5_IJSC_SC_SC_EEENS5_IJSX_SX_SX_EEEEENS5_IJNS4_10UnderscoreES1G_S1G_EEEEENS5_IJNS4_18SM100_TMA_2SM_LOADES1J_EEENS5_IJNS4_14ComposedLayoutINS4_7SwizzleILi2ELi4ELi3EEENS4_18smem_ptr_flag_bitsILi4EEENSN_INS5_IJNSA_ILi8EEESH_EEENS5_IJSH_SC_EEEEEEENSN_INS5_IJNS5_IJNS5_IJSQ_SC_EEENS5_IJSO_SB_EEEEEESC_NS5_IJSB_SC_EEEEEENS5_IJNS5_IJNS5_IJSV_SZ_EEESY_EEESX_NS5_IJSB_SZ_EEEEEEEEEEEvNS4_8identityENS5_IJS1J_NS4_28SM100_TMA_2SM_LOAD_MULTICASTEEEES25_vS26_EENS_8epilogue10collective18CollectiveEpilogueINS2A_23Sm100TmaWarpSpecializedILi3ELi2ELi32ELb1ELb0EEEJNS5_IJSH_SG_SH_EEENS5_IJNSN_ISH_SC_EENSN_ISO_SC_EEEEENS_10bfloat16_tESM_S2J_SM_NS2A_6fusion15FusionCallbacksIS2E_NS2K_17LinearCombinationIS2J_fS2J_fLNS_15FloatRoundStyleE2EEES2F_S2I_JEEENS4_5SM1004TMEM4LOAD26SM100_TMEM_LOAD_32dp32b32xENS4_13SM90_TMA_LOADENS1L_IS1N_NS1O_ILi16EEENSN_INS5_IJS1Q_SO_EEENS5_IJSO_SC_EEEEEEENS4_39AutoVectorizingCopyWithAssumedAlignmentILi128EEENS4_14SM90_TMA_STOREES2Z_S31_S31_EEEvvEEEEvNT_6ParamsE,(.L_x_218 - _ZN7cutlass13device_kernelINS_4gemm6kernel13GemmUniversalIN4cute5tupleIJiiiiEEENS1_10collective13CollectiveMmaINS1_46MainloopSm100TmaUmmaWarpSpecializedBlockScaledILi18ELi2ELi2ENS5_IJNS4_1CILi2EEENSA_ILi1EEESC_EEEEENS5_IJNSA_ILi256EEENSA_ILi64EEENSA_ILi128EEEEEENS5_IJNS_12float_e2m1_tENS_13float_ue8m0_tEEEENS5_IJNS5_IJlSC_lEEENS4_6LayoutINS5_IJNS5_IJNS5_IJNSA_ILi32EEENSA_ILi4EEEEEEiEEESR_NS5_IJSC_iEEEEEENS5_IJNS5_IJNS5_IJNSA_ILi16EEESP_EEEiEEENS5_IJNS5_IJNSA_ILi0EEESC_EEENSA_ILi512EEEEEENS5_IJSX_iEEEEEEEEEEESL_S14_NS4_8TiledMMAINS4_8MMA_AtomIJNS4_23SM100_MMA_MXF4_2x1SM_SSISJ_SJ_fSK_Li256ELi64ELi32ELNS4_4UMMA5MajorE0ELS19_0ELNS18_7ScaleInE0ELS1A_0EEEEEENSN_INS5_IJSC_SC_SC_EEENS5_IJSX_SX_SX_EEEEENS5_IJNS4_10UnderscoreES1G_S1G_EEEEENS5_IJNS4_18SM100_TMA_2SM_LOADES1J_EEENS5_IJNS4_14ComposedLayoutINS4_7SwizzleILi2ELi4ELi3EEENS4_18smem_ptr_flag_bitsILi4EEENSN_INS5_IJNSA_ILi8EEESH_EEENS5_IJSH_SC_EEEEEEENSN_INS5_IJNS5_IJNS5_IJSQ_SC_EEENS5_IJSO_SB_EEEEEESC_NS5_IJSB_SC_EEEEEENS5_IJNS5_IJNS5_IJSV_SZ_EEESY_EEESX_NS5_IJSB_SZ_EEEEEEEEEEEvNS4_8identityENS5_IJS1J_NS4_28SM100_TMA_2SM_LOAD_MULTICASTEEEES25_vS26_EENS_8epilogue10collective18CollectiveEpilogueINS2A_23Sm100TmaWarpSpecializedILi3ELi2ELi32ELb1ELb0EEEJNS5_IJSH_SG_SH_EEENS5_IJNSN_ISH_SC_EENSN_ISO_SC_EEEEENS_10bfloat16_tESM_S2J_SM_NS2A_6fusion15FusionCallbacksIS2E_NS2K_17LinearCombinationIS2J_fS2J_fLNS_15FloatRoundStyleE2EEES2F_S2I_JEEENS4_5SM1004TMEM4LOAD26SM100_TMEM_LOAD_32dp32b32xENS4_13SM90_TMA_LOADENS1L_IS1N_NS1O_ILi16EEENSN_INS5_IJS1Q_SO_EEENS5_IJSO_SC_EEEEEEENS4_39AutoVectorizingCopyWithAssumedAlignmentILi128EEENS4_14SM90_TMA_STOREES2Z_S31_S31_EEEvvEEEEvNT_6ParamsE)
        .other          _ZN7cutlass13device_kernelINS_4gemm6kernel13GemmUniversalIN4cute5tupleIJiiiiEEENS1_10collective13CollectiveMmaINS1_46MainloopSm100TmaUmmaWarpSpecializedBlockScaledILi18ELi2ELi2ENS5_IJNS4_1CILi2EEENSA_ILi1EEESC_EEEEENS5_IJNSA_ILi256EEENSA_ILi64EEENSA_ILi128EEEEEENS5_IJNS_12float_e2m1_tENS_13float_ue8m0_tEEEENS5_IJNS5_IJlSC_lEEENS4_6LayoutINS5_IJNS5_IJNS5_IJNSA_ILi32EEENSA_ILi4EEEEEEiEEESR_NS5_IJSC_iEEEEEENS5_IJNS5_IJNS5_IJNSA_ILi16EEESP_EEEiEEENS5_IJNS5_IJNSA_ILi0EEESC_EEENSA_ILi512EEEEEENS5_IJSX_iEEEEEEEEEEESL_S14_NS4_8TiledMMAINS4_8MMA_AtomIJNS4_23SM100_MMA_MXF4_2x1SM_SSISJ_SJ_fSK_Li256ELi64ELi32ELNS4_4UMMA5MajorE0ELS19_0ELNS18_7ScaleInE0ELS1A_0EEEEEENSN_INS5_IJSC_SC_SC_EEENS5_IJSX_SX_SX_EEEEENS5_IJNS4_10UnderscoreES1G_S1G_EEEEENS5_IJNS4_18SM100_TMA_2SM_LOADES1J_EEENS5_IJNS4_14ComposedLayoutINS4_7SwizzleILi2ELi4ELi3EEENS4_18smem_ptr_flag_bitsILi4EEENSN_INS5_IJNSA_ILi8EEESH_EEENS5_IJSH_SC_EEEEEEENSN_INS5_IJNS5_IJNS5_IJSQ_SC_EEENS5_IJSO_SB_EEEEEESC_NS5_IJSB_SC_EEEEEENS5_IJNS5_IJNS5_IJSV_SZ_EEESY_EEESX_NS5_IJSB_SZ_EEEEEEEEEEEvNS4_8identityENS5_IJS1J_NS4_28SM100_TMA_2SM_LOAD_MULTICASTEEEES25_vS26_EENS_8epilogue10collective18CollectiveEpilogueINS2A_23Sm100TmaWarpSpecializedILi3ELi2ELi32ELb1ELb0EEEJNS5_IJSH_SG_SH_EEENS5_IJNSN_ISH_SC_EENSN_ISO_SC_EEEEENS_10bfloat16_tESM_S2J_SM_NS2A_6fusion15FusionCallbacksIS2E_NS2K_17LinearCombinationIS2J_fS2J_fLNS_15FloatRoundStyleE2EEES2F_S2I_JEEENS4_5SM1004TMEM4LOAD26SM100_TMEM_LOAD_32dp32b32xENS4_13SM90_TMA_LOADENS1L_IS1N_NS1O_ILi16EEENSN_INS5_IJS1Q_SO_EEENS5_IJSO_SC_EEEEEEENS4_39AutoVectorizingCopyWithAssumedAlignmentILi128EEENS4_14SM90_TMA_STOREES2Z_S31_S31_EEEvvEEEEvNT_6ParamsE,@"STO_CUDA_ENTRY STV_DEFAULT"
_ZN7cutlass13device_kernelINS_4gemm6kernel13GemmUniversalIN4cute5tupleIJiiiiEEENS1_10collective13CollectiveMmaINS1_46MainloopSm100TmaUmmaWarpSpecializedBlockScaledILi18ELi2ELi2ENS5_IJNS4_1CILi2EEENSA_ILi1EEESC_EEEEENS5_IJNSA_ILi256EEENSA_ILi64EEENSA_ILi128EEEEEENS5_IJNS_12float_e2m1_tENS_13float_ue8m0_tEEEENS5_IJNS5_IJlSC_lEEENS4_6LayoutINS5_IJNS5_IJNS5_IJNSA_ILi32EEENSA_ILi4EEEEEEiEEESR_NS5_IJSC_iEEEEEENS5_IJNS5_IJNS5_IJNSA_ILi16EEESP_EEEiEEENS5_IJNS5_IJNSA_ILi0EEESC_EEENSA_ILi512EEEEEENS5_IJSX_iEEEEEEEEEEESL_S14_NS4_8TiledMMAINS4_8MMA_AtomIJNS4_23SM100_MMA_MXF4_2x1SM_SSISJ_SJ_fSK_Li256ELi64ELi32ELNS4_4UMMA5MajorE0ELS19_0ELNS18_7ScaleInE0ELS1A_0EEEEEENSN_INS5_IJSC_SC_SC_EEENS5_IJSX_SX_SX_EEEEENS5_IJNS4_10UnderscoreES1G_S1G_EEEEENS5_IJNS4_18SM100_TMA_2SM_LOADES1J_EEENS5_IJNS4_14ComposedLayoutINS4_7SwizzleILi2ELi4ELi3EEENS4_18smem_ptr_flag_bitsILi4EEENSN_INS5_IJNSA_ILi8EEESH_EEENS5_IJSH_SC_EEEEEEENSN_INS5_IJNS5_IJNS5_IJSQ_SC_EEENS5_IJSO_SB_EEEEEESC_NS5_IJSB_SC_EEEEEENS5_IJNS5_IJNS5_IJSV_SZ_EEESY_EEESX_NS5_IJSB_SZ_EEEEEEEEEEEvNS4_8identityENS5_IJS1J_NS4_28SM100_TMA_2SM_LOAD_MULTICASTEEEES25_vS26_EENS_8epilogue10collective18CollectiveEpilogueINS2A_23Sm100TmaWarpSpecializedILi3ELi2ELi32ELb1ELb0EEEJNS5_IJSH_SG_SH_EEENS5_IJNSN_ISH_SC_EENSN_ISO_SC_EEEEENS_10bfloat16_tESM_S2J_SM_NS2A_6fusion15FusionCallbacksIS2E_NS2K_17LinearCombinationIS2J_fS2J_fLNS_15FloatRoundStyleE2EEES2F_S2I_JEEENS4_5SM1004TMEM4LOAD26SM100_TMEM_LOAD_32dp32b32xENS4_13SM90_TMA_LOADENS1L_IS1N_NS1O_ILi16EEENSN_INS5_IJS1Q_SO_EEENS5_IJSO_SC_EEEEEEENS4_39AutoVectorizingCopyWithAssumedAlignmentILi128EEENS4_14SM90_TMA_STOREES2Z_S31_S31_EEEvvEEEEvNT_6ParamsE:
[----:B------:R-:W1:Y:S01]  /*0000*/  LDC R1, c[0x0][0x37c] ;  /* 0x0000df00ff017b82 */ /* 0x000e620000000800 */
[----:B------:R-:W2:Y:S01]  /*0010*/  S2R R92, SR_TID.X ;  /* 0x00000000005c7919 */ /* 0x000ea20000002100 */
[----:B------:R-:W3:Y:S06]  /*0020*/  LDCU.64 UR12, c[0x0][0xc90] ;  /* 0x00019200ff0c77ac */ /* 0x000eec0008000a00 */
[----:B------:R-:W4:Y:S01]  /*0030*/  S2UR UR55, SR_CgaCtaId ;  /* 0x00000000003779c3 */ /* 0x000f220000008800 */
[----:B------:R-:W-:Y:S02]  /*0040*/  PRMT R84, RZ, 0x7610, R84 ;  /* 0x00007610ff547816 */ /* 0x000fe40000000054 */
[----:B------:R-:W-:Y:S01]  /*0050*/  ELECT P1, URZ, PT ;  /* 0x0000000000ff782f */ /* 0x000fe20003820000 */
[----:B---3--:R-:W-:-:S04]  /*0060*/  UISETP.NE.U32.AND UP0, UPT, UR12, URZ, UPT ;  /* 0x000000ff0c00728c */ /* 0x008fc8000bf05070 */
[----:B------:R-:W-:Y:S02]  /*0070*/  UISETP.NE.AND.EX UP0, UPT, UR13, URZ, UPT, UP0 ;  /* 0x000000ff0d00728c */ /* 0x000fe4000bf05300 */
[----:B----4-:R-:W-:Y:S02]  /*0080*/  ULOP3.LUT UR53, UR55, 0x1, URZ, 0xc0, !UPT ;  /* 0x0000000137357892 */ /* 0x010fe4000f8ec0ff */
[----:B------:R-:W-:Y:S01]  /*0090*/  ULOP3.LUT UR52, UR55, 0x1, URZ, 0x3c, !UPT ;  /* 0x0000000137347892 */ /* 0x000fe2000f8e3cff */
[----:B--2---:R-:W-:-:S05]  /*00a0*/  SHF.R.U32.HI R85, RZ, 0x5, R92 ;  /* 0x00000005ff557819 */ /* 0x004fca000001165c */
[----:B------:R-:W2:Y:S02]  /*00b0*/  SHFL.IDX PT, R0, R85, RZ, 0x1f ;  /* 0x00001fff55007589 */ /* 0x000ea400000e0000 */
[----:B--2---:R-:W-:Y:S01]  /*00c0*/  R2UR UR18, R0 ;  /* 0x00000000001272ca */ /* 0x004fe200000e0000 */
[----:B-1----:R-:W-:-:S14]  /*00d0*/  BRA.U UP0, `(.L_x_0) ;  /* 0x0000000100307547 */ /* 0x002fdc000b800000 */
[----:B------:R-:W1:Y:S02]  /*00e0*/  LDCU.64 UR4, c[0x0][0xc88] ;  /* 0x00019100ff0477ac */ /* 0x000e640008000a00 */
[----:B-1----:R-:W-:-:S04]  /*00f0*/  UISETP.NE.U32.AND UP0, UPT, UR4, URZ, UPT ;  /* 0x000000ff0400728c */ /* 0x002fc8000bf05070 */
[----:B------:R-:W-:-:S09]  /*0100*/  UISETP.NE.AND.EX UP0, UPT, UR5, URZ, UPT, UP0 ;  /* 0x000000ff0500728c */ /* 0x000fd2000bf05300 */
[----:B------:R-:W-:Y:S05]  /*0110*/  BRA.U !UP0, `(.L_x_1) ;  /* 0x0000000108147547 */ /* 0x000fea000b800000 */
[----:B------:R-:W1:Y:S01]  /*0120*/  LDC.64 R2, c[0x0][0xc88] ;  /* 0x00032200ff027b82 */ /* 0x000e620000000a00 */
[----:B------:R-:W1:Y:S02]  /*0130*/  LDCU.64 UR4, c[0x0][0x358] ;  /* 0x00006b00ff0477ac */ /* 0x000e640008000a00 */
[----:B-1----:R1:W5:Y:S01]  /*0140*/  LDG.E R41, desc[UR4][R2.64] ;  /* 0x0000000402297981 */ /* 0x002362000c1e1900 */
[----:B------:R-:W-:Y:S01]  /*0150*/  HFMA2 R84, -RZ, RZ, 0, 5.9604644775390625e-08 ;  /* 0x00000001ff547431 */ /* 0x000fe200000001ff */
[----:B------:R-:W-:Y:S05]  /*0160*/  BRA `(.L_x_0) ;  /* 0x00000000000c7947 */ /* 0x000fea0003800000 */
.L_x_1:
[----:B------:R-:W1:Y:S01]  /*0170*/  LDCU UR4, c[0x0][0xc80] ;  /* 0x00019000ff0477ac */ /* 0x000e620008000800 */
[----:B------:R-:W-:Y:S01]  /*0180*/  HFMA2 R84, -RZ, RZ, 0, 5.9604644775390625e-08 ;  /* 0x00000001ff547431 */ /* 0x000fe200000001ff */
[----:B-1----:R-:W-:-:S07]  /*0190*/  MOV R41, UR4 ;  /* 0x0000000400297c02 */ /* 0x002fce0008000f00 */
.L_x_0:
[----:B------:R-:W2:Y:S02]  /*01a0*/  LDCU.64 UR4, c[0x0][0xcb0] ;  /* 0x00019600ff0477ac */ /* 0x000ea40008000a00 */
[----:B--2---:R-:W-:-:S04]  /*01b0*/  UISETP.NE.U32.AND UP0, UPT, UR4, URZ, UPT ;  /* 0x000000ff0400728c */ /* 0x004fc8000bf05070 */
[----:B------:R-:W-:-:S09]  /*01c0*/  UISETP.NE.AND.EX UP0, UPT, UR5, URZ, UPT, UP0 ;  /* 0x000000ff0500728c */ /* 0x000fd2000bf05300 */
[----:B------:R-:W-:Y:S05]  /*01d0*/  BRA.U UP0, `(.L_x_2) ;  /* 0x0000000100287547 */ /* 0x000fea000b800000 */
[----:B------:R-:W2:Y:S02]  /*01e0*/  LDCU.64 UR4, c[0x0][0xca8] ;  /* 0x00019500ff0477ac */ /* 0x000ea40008000a00 */
[----:B--2---:R-:W-:-:S04]  /*01f0*/  UISETP.NE.U32.AND UP0, UPT, UR4, URZ, UPT ;  /* 0x000000ff0400728c */ /* 0x004fc8000bf05070 */
[----:B------:R-:W-:-:S09]  /*0200*/  UISETP.NE.AND.EX UP0, UPT, UR5, URZ, UPT, UP0 ;  /* 0x000000ff0500728c */ /* 0x000fd2000bf05300 */
[----:B------:R-:W-:Y:S05]  /*0210*/  BRA.U !UP0, `(.L_x_3) ;  /* 0x0000000108107547 */ /* 0x000fea000b800000 */
[----:B------:R-:W2:Y:S01]  /*0220*/  LDC.64 R38, c[0x0][0xca8] ;  /* 0x00032a00ff267b82 */ /* 0x000ea20000000a00 */
[----:B------:R-:W2:Y:S02]  /*0230*/  LDCU.64 UR4, c[0x0][0x358] ;  /* 0x00006b00ff0477ac */ /* 0x000ea40008000a00 */
[----:B--2---:R2:W5:Y:S01]  /*0240*/  LDG.E R38, desc[UR4][R38.64] ;  /* 0x0000000426267981 */ /* 0x004562000c1e1900 */
[----:B------:R-:W-:Y:S05]  /*0250*/  BRA `(.L_x_2) ;  /* 0x0000000000087947 */ /* 0x000fea0003800000 */
.L_x_3:
[----:B------:R-:W2:Y:S02]  /*0260*/  LDCU UR4, c[0x0][0xca0] ;  /* 0x00019400ff0477ac */ /* 0x000ea40008000800 */
[----:B--2---:R-:W-:Y:S02]  /*0270*/  MOV R38, UR4 ;  /* 0x0000000400267c02 */ /* 0x004fe40008000f00 */
.L_x_2:
[----:B------:R-:W-:Y:S01]  /*0280*/  IMAD.U32 R0, RZ, RZ, UR18 ;  /* 0x00000012ff007e24 */ /* 0x000fe2000f8e00ff */
[----:B------:R-:W-:Y:S04]  /*0290*/  BSSY.RECONVERGENT B0, `(.L_x_4) ;  /* 0x0000012000007945 */ /* 0x000fe80003800200 */
[C---:B------:R-:W-:Y:S02]  /*02a0*/  ISETP.NE.OR P2, PT, R0.reuse, 0x1, !P1 ;  /* 0x000000010000780c */ /* 0x040fe40004f45670 */
[----:B------:R-:W-:-:S11]  /*02b0*/  ISETP.NE.OR P0, PT, R0, 0x3, !P1 ;  /* 0x000000030000780c */ /* 0x000fd60004f05670 */
[----:B------:R-:W-:Y:S05]  /*02c0*/  @P2 BRA `(.L_x_5) ;  /* 0x0000000000382947 */ /* 0x000fea0003800000 */
[----:B------:R-:W3:Y:S02]  /*02d0*/  LDCU.64 UR4, c[0x0][0x348] ;  /* 0x00006900ff0477ac */ /* 0x000ee40008000a00 */
[----:B---3--:R-:W-:Y:S02]  /*02e0*/  UIADD3 UR10, UP3, UPT, UR4, 0x80, URZ ;  /* 0x00000080040a7890 */ /* 0x008fe4000ff7e0ff */
[----:B------:R-:W-:Y:S02]  /*02f0*/  UIADD3 UR8, UP2, UPT, UR4, 0x180, URZ ;  /* 0x0000018004087890 */ /* 0x000fe4000ff5e0ff */
[----:B------:R-:W-:Y:S02]  /*0300*/  UIADD3 UR6, UP1, UPT, UR4, 0x280, URZ ;  /* 0x0000028004067890 */ /* 0x000fe4000ff3e0ff */
[----:B------:R-:W-:Y:S02]  /*0310*/  UIADD3 UR4, UP0, UPT, UR4, 0x380, URZ ;  /* 0x0000038004047890 */ /* 0x000fe4000ff1e0ff */
[----:B------:R-:W-:-:S02]  /*0320*/  UIADD3.X UR11, UPT, UPT, URZ, UR5, URZ, UP3, !UPT ;  /* 0x00000005ff0b7290 */ /* 0x000fc40009ffe4ff */
[----:B------:R-:W-:Y:S02]  /*0330*/  UIADD3.X UR9, UPT, UPT, URZ, UR5, URZ, UP2, !UPT ;  /* 0x00000005ff097290 */ /* 0x000fe400097fe4ff */
[----:B------:R-:W-:Y:S02]  /*0340*/  UIADD3.X UR7, UPT, UPT, URZ, UR5, URZ, UP1, !UPT ;  /* 0x00000005ff077290 */ /* 0x000fe40008ffe4ff */
[----:B------:R-:W-:-:S03]  /*0350*/  UIADD3.X UR5, UPT, UPT, URZ, UR5, URZ, UP0, !UPT ;  /* 0x00000005ff057290 */ /* 0x000fc600087fe4ff */
[----:B------:R3:W-:Y:S02]  /*0360*/  UTMACCTL.PF [UR10] ;  /* 0x000000000a0079b9 */ /* 0x0007e40008040000 */
[----:B------:R3:W-:Y:S02]  /*0370*/  UTMACCTL.PF [UR8] ;  /* 0x00000000080079b9 */ /* 0x0007e40008040000 */
[----:B------:R3:W-:Y:S02]  /*0380*/  UTMACCTL.PF [UR6] ;  /* 0x00000000060079b9 */ /* 0x0007e40008040000 */
[----:B------:R3:W-:Y:S02]  /*0390*/  UTMACCTL.PF [UR4] ;  /* 0x00000000040079b9 */ /* 0x0007e40008040000 */
[----:B---3--:R-:W-:Y:S01]  /*03a0*/  NOP ;  /* 0x0000000000007918 */ /* 0x008fe20000000000 */
.L_x_5:
[----:B------:R-:W-:Y:S05]  /*03b0*/  BSYNC.RECONVERGENT B0 ;  /* 0x0000000000007941 */ /* 0x000fea0003800200 */
.L_x_4:
[----:B------:R-:W-:Y:S04]  /*03c0*/  BSSY.RECONVERGENT B0, `(.L_x_6) ;  /* 0x000000a000007945 */ /* 0x000fe80003800200 */
[----:B------:R-:W-:Y:S05]  /*03d0*/  @P0 BRA `(.L_x_7) ;  /* 0x0000000000200947 */ /* 0x000fea0003800000 */
[----:B------:R-:W3:Y:S02]  /*03e0*/  LDCU.64 UR4, c[0x0][0x348] ;  /* 0x00006900ff0477ac */ /* 0x000ee40008000a00 */
[----:B---3--:R-:W-:Y:S02]  /*03f0*/  UIADD3 UR6, UP1, UPT, UR4, 0x980, URZ ;  /* 0x0000098004067890 */ /* 0x008fe4000ff3e0ff */
[----:B------:R-:W-:Y:S02]  /*0400*/  UIADD3 UR4, UP0, UPT, UR4, 0xa80, URZ ;  /* 0x00000a8004047890 */ /* 0x000fe4000ff1e0ff */
[----:B------:R-:W-:Y:S02]  /*0410*/  UIADD3.X UR7, UPT, UPT, URZ, UR5, URZ, UP1, !UPT ;  /* 0x00000005ff077290 */ /* 0x000fe40008ffe4ff */
[----:B------:R-:W-:-:S07]  /*0420*/  UIADD3.X UR5, UPT, UPT, URZ, UR5, URZ, UP0, !UPT ;  /* 0x00000005ff057290 */ /* 0x000fce00087fe4ff */
[----:B------:R3:W-:Y:S02]  /*0430*/  UTMACCTL.PF [UR6] ;  /* 0x00000000060079b9 */ /* 0x0007e40008040000 */
[----:B------:R3:W-:Y:S02]  /*0440*/  UTMACCTL.PF [UR4] ;  /* 0x00000000040079b9 */ /* 0x0007e40008040000 */
[----:B---3--:R-:W-:Y:S01]  /*0450*/  NOP ;  /* 0x0000000000007918 */ /* 0x008fe20000000000 */
.L_x_7:
[----:B------:R-:W-:Y:S05]  /*0460*/  BSYNC.RECONVERGENT B0 ;  /* 0x0000000000007941 */ /* 0x000fea0003800200 */
.L_x_6:
[----:B------:R-:W3:Y:S01]  /*0470*/  LDCU.64 UR4, c[0x0][0xc88] ;  /* 0x00019100ff0477ac */ /* 0x000ee20008000a00 */
[----:B------:R-:W-:Y:S02]  /*0480*/  UISETP.EQ.U32.AND UP2, UPT, UR12, URZ, UPT ;  /* 0x000000ff0c00728c */ /* 0x000fe4000bf42070 */
[----:B------:R-:W-:Y:S02]  /*0490*/  UPLOP3.LUT UP4, UPT, UPT, UPT, UPT, 0x80, 0x8 ;  /* 0x000000000008789c */ /* 0x000fe40003f8f070 */
[----:B---3--:R-:W-:-:S04]  /*04a0*/  UISETP.NE.U32.AND UP0, UPT, UR4, URZ, UPT ;  /* 0x000000ff0400728c */ /* 0x008fc8000bf05070 */
[----:B------:R-:W-:-:S04]  /*04b0*/  UISETP.NE.AND.EX UP1, UPT, UR5, URZ, UPT, UP0 ;  /* 0x000000ff0500728c */ /* 0x000fc8000bf25300 */
[----:B------:R-:W-:-:S04]  /*04c0*/  UISETP.EQ.OR.EX UP3, UPT, UR13, URZ, !UP1, UP2 ;  /* 0x000000ff0d00728c */ /* 0x000fc8000cf62720 */
[----:B------:R-:W-:-:S06]  /*04d0*/  UP2UR UR4, UPR, URZ, 0x8 ;  /* 0x00000008ff047883 */ /* 0x000fcc0008000000 */
[----:B------:R-:W-:Y:S01]  /*04e0*/  MOV R88, UR4 ;  /* 0x0000000400587c02 */ /* 0x000fe20008000f00 */
[----:B------:R-:W-:Y:S06]  /*04f0*/  BRA.U !UP3, `(.L_x_8) ;  /* 0x000000010b207547 */ /* 0x000fec000b800000 */
[----:B------:R-:W-:Y:S01]  /*0500*/  UISETP.NE.U32.AND UP2, UPT, UR12, URZ, UPT ;  /* 0x000000ff0c00728c */ /* 0x000fe2000bf45070 */
[----:B-----5:R-:W-:Y:S01]  /*0510*/  FSETP.NEU.AND P0, PT, R41, RZ, PT ;  /* 0x000000ff2900720b */ /* 0x020fe20003f0d000 */
[----:B------:R-:W-:Y:S02]  /*0520*/  USEL UR4, URZ, 0xffffffff, UP1 ;  /* 0xffffffffff047887 */ /* 0x000fe40008800000 */
[----:B------:R-:W-:-:S10]  /*0530*/  UISETP.NE.AND.EX UP2, UPT, UR13, URZ, UPT, UP2 ;  /* 0x000000ff0d00728c */ /* 0x000fd4000bf45320 */
[----:B------:R-:W-:Y:S01]  /*0540*/  VOTEU.ANY UP0, P0 ;  /* 0x0000000000ff7886 */ /* 0x000fe20000000100 */
[----:B------:R-:W-:-:S04]  /*0550*/  @!UP2 USEL UR4, URZ, 0xffffffff, UP0 ;  /* 0xffffffffff04a887 */ /* 0x000fc80008000000 */
[----:B------:R-:W-:-:S04]  /*0560*/  ULOP3.LUT UR4, UR4, 0x1, URZ, 0xc0, !UPT ;  /* 0x0000000104047892 */ /* 0x000fc8000f8ec0ff */
[----:B------:R-:W-:-:S11]  /*0570*/  UISETP.NE.U32.AND UP4, UPT, UR4, 0x1, UPT ;  /* 0x000000010400788c */ /* 0x000fd6000bf85070 */
.L_x_8:
[----:B------:R-:W3:Y:S01]  /*0580*/  SHFL.IDX PT, R0, R85, RZ, 0x1f ;  /* 0x00001fff55007589 */ /* 0x000ee200000e0000 */
[----:B------:R-:W-:-:S04]  /*0590*/  UISETP.NE.AND UP0, UPT, UR18, 0x2, UPT ;  /* 0x000000021200788c */ /* 0x000fc8000bf05270 */
[----:B------:R-:W-:Y:S02]  /*05a0*/  UISETP.EQ.AND UP2, UPT, UR53, URZ, !UP0 ;  /* 0x000000ff3500728c */ /* 0x000fe4000c742270 */
[----:B------:R-:W-:-:S04]  /*05b0*/  USEL UR40, URZ, 0x1, UP0 ;  /* 0x00000001ff287887 */ /* 0x000fc80008000000 */
[----:B------:R-:W-:Y:S02]  /*05c0*/  PLOP3.LUT P4, PT, P1, PT, UP2, 0x80, 0x8 ;  /* 0x000000000008781c */ /* 0x000fe40000f8f028 */
[----:B---3--:R-:W-:-:S13]  /*05d0*/  ISETP.NE.AND P0, PT, R0, RZ, PT ;  /* 0x000000ff0000720c */ /* 0x008fda0003f05270 */
[----:B------:R-:W-:Y:S05]  /*05e0*/  @P0 BRA `(.L_x_9) ;  /* 0x0000000000c00947 */ /* 0x000fea0003800000 */
[----:B------:R-:W-:Y:S01]  /*05f0*/  ELECT P0, URZ, PT ;  /* 0x0000000000ff782f */ /* 0x000fe20003800000 */
[----:B------:R-:W-:-:S12]  /*0600*/  BSSY.RECONVERGENT B0, `(.L_x_9) ;  /* 0x000002e000007945 */ /* 0x000fd80003800200 */
[----:B------:R-:W-:Y:S05]  /*0610*/  @!P0 BRA `(.L_x_10) ;  /* 0x0000000000b08947 */ /* 0x000fea0003800000 */
[----:B------:R-:W-:Y:S01]  /*0620*/  UMOV UR4, 0x400 ;  /* 0x0000040000047882 */ /* 0x000fe20000000000 */
[----:B------:R-:W-:Y:S01]  /*0630*/  UMOV UR6, 0x1 ;  /* 0x0000000100067882 */ /* 0x000fe20000000000 */
[----:B------:R-:W-:Y:S02]  /*0640*/  ULEA UR4, UR55, UR4, 0x18 ;  /* 0x0000000437047291 */ /* 0x000fe4000f8ec0ff */
[----:B------:R-:W-:-:S04]  /*0650*/  UIADD3 UR6, UPT, UPT, -UR6, 0x100000, URZ ;  /* 0x0010000006067890 */ /* 0x000fc8000fffe1ff */
[----:B------:R-:W-:Y:S02]  /*0660*/  USHF.L.U32 UR7, UR6, 0xb, URZ ;  /* 0x0000000b06077899 */ /* 0x000fe400080006ff */
[----:B------:R-:W-:Y:S01]  /*0670*/  USHF.L.U32 UR6, UR6, 0x1, URZ ;  /* 0x0000000106067899 */ /* 0x000fe200080006ff */
[----:B------:R-:W3:Y:S11]  /*0680*/  FENCE.VIEW.ASYNC.S ;  /* 0x00000000000073c6 */ /* 0x000ef60000000000 */
[----:B---3--:R3:W4:Y:S01]  /*0690*/  SYNCS.EXCH.64 URZ, [UR4], UR6 ;  /* 0x0000000604ff75b2 */ /* 0x0087220008000100 */
[----:B------:R3:W1:Y:S01]  /*06a0*/  SYNCS.EXCH.64 URZ, [UR4+0x90], UR6 ;  /* 0x0000900604ff75b2 */ /* 0x0006620008000100 */
        /* <DEDUP_REMOVED lines=33> */
[----:B------:R3:W1:Y:S02]  /*08c0*/  SYNCS.EXCH.64 URZ, [UR4+0x118], UR6 ;  /* 0x0001180604ff75b2 */ /* 0x0006640008000100 */
[----:B---34-:R-:W-:Y:S01]  /*08d0*/  NOP ;  /* 0x0000000000007918 */ /* 0x018fe20000000000 */
.L_x_10:
[----:B------:R-:W-:Y:S05]  /*08e0*/  BSYNC.RECONVERGENT B0 ;  /* 0x0000000000007941 */ /* 0x000fea0003800200 */
.L_x_9:
[----:B------:R-:W3:Y:S01]  /*08f0*/  SHFL.IDX PT, R0, R85, RZ, 0x1f ;  /* 0x00001fff55007589 */ /* 0x000ee200000e0000 */
[----:B------:R-:W-:Y:S01]  /*0900*/  NOP ;  /* 0x0000000000007918 */ /* 0x000fe20000000000 */
[----:B---3--:R-:W-:-:S13]  /*0910*/  ISETP.NE.AND P0, PT, R0, 0x1, PT ;  /* 0x000000010000780c */ /* 0x008fda0003f05270 */
[----:B------:R-:W-:Y:S05]  /*0920*/  @P0 BRA `(.L_x_11) ;  /* 0x00000000004c0947 */ /* 0x000fea0003800000 */
[----:B------:R-:W-:Y:S01]  /*0930*/  UMOV UR4, 0x400 ;  /* 0x0000040000047882 */ /* 0x000fe20000000000 */
[----:B------:R-:W-:Y:S01]  /*0940*/  UMOV UR8, 0x20 ;  /* 0x0000002000087882 */ /* 0x000fe20000000000 */
[----:B------:R-:W-:Y:S01]  /*0950*/  UMOV UR6, 0x80 ;  /* 0x0000008000067882 */ /* 0x000fe20000000000 */
[----:B------:R-:W-:Y:S02]  /*0960*/  ULEA UR4, UR55, UR4, 0x18 ;  /* 0x0000000437047291 */ /* 0x000fe4000f8ec0ff */
[----:B------:R-:W-:-:S04]  /*0970*/  UIADD3 UR8, UPT, UPT, -UR8, 0x100000, URZ ;  /* 0x0010000008087890 */ /* 0x000fc8000fffe1ff */
[----:B------:R-:W-:Y:S02]  /*0980*/  USHF.L.U32 UR9, UR8, 0xb, URZ ;  /* 0x0000000b08097899 */ /* 0x000fe400080006ff */
[----:B------:R-:W-:Y:S02]  /*0990*/  USHF.L.U32 UR8, UR8, 0x1, URZ ;  /* 0x0000000108087899 */ /* 0x000fe400080006ff */
[----:B------:R-:W-:-:S04]  /*09a0*/  UIADD3 UR6, UPT, UPT, -UR6, 0x100000, URZ ;  /* 0x0010000006067890 */ /* 0x000fc8000fffe1ff */
[----:B------:R-:W-:Y:S02]  /*09b0*/  USHF.L.U32 UR7, UR6, 0xb, URZ ;  /* 0x0000000b06077899 */ /* 0x000fe400080006ff */
[----:B------:R-:W-:Y:S01]  /*09c0*/  USHF.L.U32 UR6, UR6, 0x1, URZ ;  /* 0x0000000106067899 */ /* 0x000fe200080006ff */
[----:B------:R-:W-:Y:S01]  /*09d0*/  ELECT P0, URZ, PT ;  /* 0x0000000000ff782f */ /* 0x000fe20003800000 */
[----:B------:R-:W3:Y:S02]  /*09e0*/  FENCE.VIEW.ASYNC.S ;  /* 0x00000000000073c6 */ /* 0x000ee40000000000 */
[----:B---3--:R3:W4:Y:S08]  /*09f0*/  SYNCS.EXCH.64 URZ, [UR4+0x120], UR8 ;  /* 0x0001200804ff75b2 */ /* 0x0087300008000100 */
[----:B------:R3:W1:Y:S01]  /*0a00*/  SYNCS.EXCH.64 URZ, [UR4+0x138], UR6 ;  /* 0x0001380604ff75b2 */ /* 0x0006620008000100 */
[----:B------:R3:W1:Y:S01]  /*0a10*/  SYNCS.EXCH.64 URZ, [UR4+0x128], UR8 ;  /* 0x0001280804ff75b2 */ /* 0x0006620008000100 */
[----:B------:R3:W1:Y:S01]  /*0a20*/  SYNCS.EXCH.64 URZ, [UR4+0x140], UR6 ;  /* 0x0001400604ff75b2 */ /* 0x0006620008000100 */
[----:B------:R3:W1:Y:S01]  /*0a30*/  SYNCS.EXCH.64 URZ, [UR4+0x130], UR8 ;  /* 0x0001300804ff75b2 */ /* 0x0006620008000100 */
[----:B------:R3:W1:Y:S01]  /*0a40*/  SYNCS.EXCH.64 URZ, [UR4+0x148], UR6 ;  /* 0x0001480604ff75b2 */ /* 0x0006620008000100 */
[----:B------:R-:W-:Y:S01]  /*0a50*/  NOP ;  /* 0x0000000000007918 */ /* 0x000fe20000000000 */
.L_x_11:
[----:B------:R-:W2:Y:S01]  /*0a60*/  SHFL.IDX PT, R0, R85, RZ, 0x1f ;  /* 0x00001fff55007589 */ /* 0x000ea200000e0000 */
[----:B------:R-:W-:Y:S01]  /*0a70*/  NOP ;  /* 0x0000000000007918 */ /* 0x000fe20000000000 */
[----:B--2---:R-:W-:-:S13]  /*0a80*/  ISETP.NE.AND P0, PT, R0, 0x3, PT ;  /* 0x000000030000780c */ /* 0x004fda0003f05270 */
[----:B------:R-:W-:Y:S05]  /*0a90*/  @P0 BRA `(.L_x_12) ;  /* 0x00000000002c0947 */ /* 0x000fea0003800000 */
[----:B---3--:R-:W-:Y:S01]  /*0aa0*/  UMOV UR6, 0x400 ;  /* 0x0000040000067882 */ /* 0x008fe20000000000 */
[----:B------:R-:W-:Y:S01]  /*0ab0*/  UMOV UR4, 0x20 ;  /* 0x0000002000047882 */ /* 0x000fe20000000000 */
[----:B------:R-:W-:Y:S02]  /*0ac0*/  ULEA UR6, UR55, UR6, 0x18 ;  /* 0x0000000637067291 */ /* 0x000fe4000f8ec0ff */
[----:B------:R-:W-:-:S04]  /*0ad0*/  UIADD3 UR4, UPT, UPT, -UR4, 0x100000, URZ ;  /* 0x0010000004047890 */ /* 0x000fc8000fffe1ff */
[----:B------:R-:W-:Y:S02]  /*0ae0*/  USHF.L.U32 UR5, UR4, 0xb, URZ ;  /* 0x0000000b04057899 */ /* 0x000fe400080006ff */
[----:B------:R-:W-:Y:S01]  /*0af0*/  USHF.L.U32 UR4, UR4, 0x1, URZ ;  /* 0x0000000104047899 */ /* 0x000fe200080006ff */
[----:B------:R-:W-:Y:S01]  /*0b00*/  ELECT P0, URZ, PT ;  /* 0x0000000000ff782f */ /* 0x000fe20003800000 */
[----:B------:R-:W2:Y:S10]  /*0b10*/  FENCE.VIEW.ASYNC.S ;  /* 0x00000000000073c6 */ /* 0x000eb40000000000 */
[----:B--2---:R2:W3:Y:S01]  /*0b20*/  SYNCS.EXCH.64 URZ, [UR6+0x150], UR4 ;  /* 0x0001500406ff75b2 */ /* 0x0044e20008000100 */
[----:B------:R2:W1:Y:S01]  /*0b30*/  SYNCS.EXCH.64 URZ, [UR6+0x158], UR4 ;  /* 0x0001580406ff75b2 */ /* 0x0004620008000100 */
[----:B------:R-:W-:Y:S01]  /*0b40*/  NOP ;  /* 0x0000000000007918 */ /* 0x000fe20000000000 */
.L_x_12:
[----:B------:R-:W4:Y:S01]  /*0b50*/  SHFL.IDX PT, R0, R85, RZ, 0x1f ;  /* 0x00001fff55007589 */ /* 0x000f2200000e0000 */
[----:B------:R-:W-:Y:S01]  /*0b60*/  NOP ;  /* 0x0000000000007918 */ /* 0x000fe20000000000 */
[----:B----4-:R-:W-:-:S13]  /*0b70*/  ISETP.NE.AND P0, PT, R0, 0x4, PT ;  /* 0x000000040000780c */ /* 0x010fda0003f05270 */
[----:B------:R-:W-:Y:S05]  /*0b80*/  @P0 BRA `(.L_x_13) ;  /* 0x0000000000480947 */ /* 0x000fea0003800000 */
[----:B--23--:R-:W-:Y:S01]  /*0b90*/  UMOV UR4, 0x1e0 ;  /* 0x000001e000047882 */ /* 0x00cfe20000000000 */
[----:B------:R-:W-:Y:S01]  /*0ba0*/  UMOV UR6, 0x400 ;  /* 0x0000040000067882 */ /* 0x000fe20000000000 */
[----:B------:R-:W-:Y:S01]  /*0bb0*/  USEL UR4, UR4, 0x1a0, UP4 ;  /* 0x000001a004047887 */ /* 0x000fe2000a000000 */
        /* <DEDUP_REMOVED lines=9> */
[----:B------:R-:W2:Y:S02]  /*0c50*/  FENCE.VIEW.ASYNC.S ;  /* 0x00000000000073c6 */ /* 0x000ea40000000000 */
[----:B--2---:R4:W2:Y:S08]  /*0c60*/  SYNCS.EXCH.64 URZ, [UR6+0x160], UR8 ;  /* 0x0001600806ff75b2 */ /* 0x0048b00008000100 */
[----:B------:R4:W3:Y:S01]  /*0c70*/  SYNCS.EXCH.64 URZ, [UR6+0x170], UR4 ;  /* 0x0001700406ff75b2 */ /* 0x0008e20008000100 */
[----:B------:R4:W1:Y:S01]  /*0c80*/  SYNCS.EXCH.64 URZ, [UR6+0x168], UR8 ;  /* 0x0001680806ff75b2 */ /* 0x0008620008000100 */
[----:B------:R4:W1:Y:S02]  /*0c90*/  SYNCS.EXCH.64 URZ, [UR6+0x178], UR4 ;  /* 0x0001780406ff75b2 */ /* 0x0008640008000100 */
[----:B----4-:R-:W-:Y:S01]  /*0ca0*/  NOP ;  /* 0x0000000000007918 */ /* 0x010fe20000000000 */
.L_x_13:
[----:B------:R-:W4:Y:S01]  /*0cb0*/  SHFL.IDX PT, R0, R85, RZ, 0x1f ;  /* 0x00001fff55007589 */ /* 0x000f2200000e0000 */
[----:B------:R-:W-:Y:S01]  /*0cc0*/  NOP ;  /* 0x0000000000007918 */ /* 0x000fe20000000000 */
[----:B----4-:R-:W-:-:S13]  /*0cd0*/  ISETP.NE.AND P0, PT, R0, 0x5, PT ;  /* 0x000000050000780c */ /* 0x010fda0003f05270 */
[----:B------:R-:W-:Y:S05]  /*0ce0*/  @P0 BRA `(.L_x_14) ;  /* 0x0000000000440947 */ /* 0x000fea0003800000 */
[----:B--23--:R-:W-:Y:S01]  /*0cf0*/  UMOV UR4, 0x400 ;  /* 0x0000040000047882 */ /* 0x00cfe20000000000 */
        /* <DEDUP_REMOVED lines=16> */
.L_x_14:
[----:B------:R-:W4:Y:S01]  /*0e00*/  SHFL.IDX PT, R0, R85, RZ, 0x1f ;  /* 0x00001fff55007589 */ /* 0x000f2200000e0000 */
[----:B------:R-:W-:Y:S01]  /*0e10*/  ISETP.NE.OR P1, PT, RZ, UR18, !P1 ;  /* 0x00000012ff007c0c */ /* 0x000fe2000cf25670 */
[----:B------:R-:W-:Y:S01]  /*0e20*/  NOP ;  /* 0x0000000000007918 */ /* 0x000fe20000000000 */
[----:B----4-:R-:W-:-:S13]  /*0e30*/  ISETP.NE.AND P0, PT, R0, 0x3, PT ;  /* 0x000000030000780c */ /* 0x010fda0003f05270 */
[----:B------:R-:W-:Y:S05]  /*0e40*/  @P0 BRA `(.L_x_15) ;  /* 0x0000000000340947 */ /* 0x000fea0003800000 */
[----:B--23--:R-:W-:Y:S01]  /*0e50*/  UMOV UR4, 0x400 ;  /* 0x0000040000047882 */ /* 0x00cfe20000000000 */
[----:B------:R-:W-:Y:S01]  /*0e60*/  UMOV UR6, 0x20 ;  /* 0x0000002000067882 */ /* 0x000fe20000000000 */
[----:B------:R-:W-:Y:S02]  /*0e70*/  ULEA UR4, UR55, UR4, 0x18 ;  /* 0x0000000437047291 */ /* 0x000fe4000f8ec0ff */
[----:B------:R-:W-:-:S04]  /*0e80*/  UIADD3 UR6, UPT, UPT, -UR6, 0x100000, URZ ;  /* 0x0010000006067890 */ /* 0x000fc8000fffe1ff */
[----:B------:R-:W-:Y:S02]  /*0e90*/  USHF.L.U32 UR7, UR6, 0xb, URZ ;  /* 0x0000000b06077899 */ /* 0x000fe400080006ff */
[----:B------:R-:W-:Y:S01]  /*0ea0*/  USHF.L.U32 UR6, UR6, 0x1, URZ ;  /* 0x0000000106067899 */ /* 0x000fe200080006ff */
[----:B------:R-:W-:Y:S01]  /*0eb0*/  ELECT P0, URZ, PT ;  /* 0x0000000000ff782f */ /* 0x000fe20003800000 */
[----:B------:R-:W2:Y:S10]  /*0ec0*/  FENCE.VIEW.ASYNC.S ;  /* 0x00000000000073c6 */ /* 0x000eb40000000000 */
[----:B--2---:R4:W2:Y:S01]  /*0ed0*/  SYNCS.EXCH.64 URZ, [UR4+0x1a0], UR6 ;  /* 0x0001a00604ff75b2 */ /* 0x0048a20008000100 */
[----:B------:R4:W3:Y:S01]  /*0ee0*/  SYNCS.EXCH.64 URZ, [UR4+0x1b0], UR6 ;  /* 0x0001b00604ff75b2 */ /* 0x0008e20008000100 */
[----:B------:R4:W1:Y:S01]  /*0ef0*/  SYNCS.EXCH.64 URZ, [UR4+0x1a8], UR6 ;  /* 0x0001a80604ff75b2 */ /* 0x0008620008000100 */
[----:B------:R4:W1:Y:S02]  /*0f00*/  SYNCS.EXCH.64 URZ, [UR4+0x1b8], UR6 ;  /* 0x0001b80604ff75b2 */ /* 0x0008640008000100 */
[----:B----4-:R-:W-:Y:S01]  /*0f10*/  NOP ;  /* 0x0000000000007918 */ /* 0x010fe20000000000 */
.L_x_15:
[----:B------:R-:W-:Y:S01]  /*0f20*/  VOTEU.ALL UP0, P1 ;  /* 0x0000000000ff7886 */ /* 0x000fe20000800000 */
[----:B--23--:R-:W-:Y:S01]  /*0f30*/  UMOV UR4, 0x20 ;  /* 0x0000002000047882 */ /* 0x00cfe20000000000 */
[----:B------:R-:W2:Y:S01]  /*0f40*/  LDCU UR7, c[0x0][0x36c] ;  /* 0x00006d80ff0777ac */ /* 0x000ea20008000800 */
[----:B------:R-:W-:Y:S01]  /*0f50*/  NOP ;  /* 0x0000000000007918 */ /* 0x000fe20000000000 */
[----:B-1----:R-:W-:Y:S01]  /*0f60*/  LOP3.LUT R3, R92, 0x1f, RZ, 0xc0, !PT ;  /* 0x0000001f5c037812 */ /* 0x002fe200078ec0ff */
[----:B------:R-:W-:Y:S01]  /*0f70*/  @!UP0 UMOV UR6, 0x400 ;  /* 0x0000040000068882 */ /* 0x000fe20000000000 */
[----:B------:R-:W-:-:S04]  /*0f80*/  @!UP0 UIADD3 UR4, UPT, UPT, -UR4, 0x100000, URZ ;  /* 0x0010000004048890 */ /* 0x000fc8000fffe1ff */
[----:B------:R-:W-:Y:S02]  /*0f90*/  @!UP0 USHF.L.U32 UR5, UR4, 0xb, URZ ;  /* 0x0000000b04058899 */ /* 0x000fe400080006ff */
[----:B------:R-:W-:Y:S02]  /*0fa0*/  @!UP0 USHF.L.U32 UR4, UR4, 0x1, URZ ;  /* 0x0000000104048899 */ /* 0x000fe400080006ff */
[----:B------:R-:W-:Y:S01]  /*0fb0*/  @!UP0 ULEA UR6, UR55, UR6, 0x18 ;  /* 0x0000000637068291 */ /* 0x000fe2000f8ec0ff */
[----:B------:R-:W-:Y:S01]  /*0fc0*/  VOTEU.ALL UP0, P1 ;  /* 0x0000000000ff7886 */ /* 0x000fe20000800000 */
[----:B------:R-:W-:Y:S02]  /*0fd0*/  UISETP.NE.AND UP5, UPT, UR18, URZ, UPT ;  /* 0x000000ff1200728c */ /* 0x000fe4000bfa5270 */
[----:B--2---:R-:W-:Y:S01]  /*0fe0*/  UISETP.EQ.U32.AND UP6, UPT, UR7, 0x1, UPT ;  /* 0x000000010700788c */ /* 0x004fe2000bfc2070 */
[----:B------:R-:W1:Y:S07]  /*0ff0*/  FENCE.VIEW.ASYNC.S ;  /* 0x00000000000073c6 */ /* 0x000e6e0000000000 */
[----:B-1----:R1:W2:Y:S01]  /*1000*/  @!UP0 SYNCS.EXCH.64 URZ, [UR6+0x1c0], UR4 ;  /* 0x0001c00406ff85b2 */ /* 0x0022a20008000100 */
[----:B------:R-:W-:Y:S05]  /*1010*/  BRA.U !UP6, `(.L_x_16) ;  /* 0x000000010e087547 */ /* 0x000fea000b800000 */
[----:B--2---:R-:W-:Y:S01]  /*1020*/  UCGABAR_ARV ;  /* 0x00000000000079c7 */ /* 0x004fe20008000000 */
[----:B------:R-:W-:Y:S05]  /*1030*/  BRA `(.L_x_17) ;  /* 0x0000000000047947 */ /* 0x000fea0003800000 */
.L_x_16:
[----:B--2---:R-:W-:Y:S01]  /*1040*/  NOP ;  /* 0x0000000000007918 */ /* 0x004fe20000000000 */
.L_x_17:
[----:B------:R-:W2:Y:S01]  /*1050*/  S2UR UR57, SR_CTAID.X ;  /* 0x00000000003979c3 */ /* 0x000ea20000002500 */
[----:B------:R-:W-:-:S05]  /*1060*/  CS2R.32 R87, SR_CgaSize ;  /* 0x0000000000577805 */ /* 0x000fca0000008a00 */
[----:B------:R-:W-:-:S05]  /*1070*/  IMAD R87, R87, -0xa0, RZ ;  /* 0xffffff6057577824 */ /* 0x000fca00078e02ff */
[----:B-1----:R-:W-:-:S14]  /*1080*/  R2UR UR5, R87 ;  /* 0x00000000570572ca */ /* 0x002fdc00000e0000 */
[----:B------:R-:W1:Y:S01]  /*1090*/  LDCU UR5, c[0x0][UR5+0x2b0] ;  /* 0x00005600050577ac */ /* 0x000e620008000800 */
[----:B------:R-:W-:-:S05]  /*10a0*/  CS2R.32 R87, SR_CgaSize ;  /* 0x0000000000577805 */ /* 0x000fca0000008a00 */
[----:B------:R-:W-:-:S05]  /*10b0*/  IMAD R87, R87, -0xa0, RZ ;  /* 0xffffff6057577824 */ /* 0x000fca00078e02ff */
[----:B------:R-:W-:-:S14]  /*10c0*/  R2UR UR4, R87 ;  /* 0x00000000570472ca */ /* 0x000fdc00000e0000 */
[----:B------:R-:W3:Y:S01]  /*10d0*/  LDCU UR4, c[0x0][UR4+0x2b4] ;  /* 0x00005680040477ac */ /* 0x000ee20008000800 */
[----:B------:R-:W4:Y:S01]  /*10e0*/  S2UR UR6, SR_CTAID.Y ;  /* 0x00000000000679c3 */ /* 0x000f220000002600 */
[----:B------:R-:W-:-:S05]  /*10f0*/  CS2R.32 R87, SR_CgaSize ;  /* 0x0000000000577805 */ /* 0x000fca0000008a00 */
[----:B------:R-:W-:-:S05]  /*1100*/  IMAD R87, R87, -0xa0, RZ ;  /* 0xffffff6057577824 */ /* 0x000fca00078e02ff */
[----:B------:R-:W-:-:S14]  /*1110*/  R2UR UR7, R87 ;  /* 0x00000000570772ca */ /* 0x000fdc00000e0000 */
[----:B------:R-:W3:Y:S01]  /*1120*/  LDCU UR7, c[0x0][UR7+0x2a0] ;  /* 0x00005400070777ac */ /* 0x000ee20008000800 */
[----:B------:R-:W-:-:S05]  /*1130*/  CS2R.32 R87, SR_CgaSize ;  /* 0x0000000000577805 */ /* 0x000fca0000008a00 */
[----:B------:R-:W-:-:S05]  /*1140*/  IMAD R87, R87, -0xa0, RZ ;  /* 0xffffff6057577824 */ /* 0x000fca00078e02ff */
[----:B------:R-:W-:-:S14]  /*1150*/  R2UR UR8, R87 ;  /* 0x00000000570872ca */ /* 0x000fdc00000e0000 */
[----:B------:R-:W3:Y:S01]  /*1160*/  LDCU UR8, c[0x0][UR8+0x2a4] ;  /* 0x00005480080877ac */ /* 0x000ee20008000800 */
[----:B------:R-:W3:Y:S01]  /*1170*/  S2UR UR44, SR_CTAID.Z ;  /* 0x00000000002c79c3 */ /* 0x000ee20000002700 */
[----:B------:R-:W3:Y:S01]  /*1180*/  LDCU UR19, c[0x0][0xf24] ;  /* 0x0001e480ff1377ac */ /* 0x000ee20008000800 */
[----:B------:R-:W-:Y:S01]  /*1190*/  USHF.L.U32 UR37, UR55, 0x8, URZ ;  /* 0x0000000837257899 */ /* 0x000fe200080006ff */
[----:B------:R-:W3:Y:S01]  /*11a0*/  LDCU UR39, c[0x0][0xf24] ;  /* 0x0001e480ff2777ac */ /* 0x000ee20008000800 */
[----:B--2---:R-:W-:Y:S01]  /*11b0*/  I2FP.F32.U32 R2, UR57 ;  /* 0x0000003900027c45 */ /* 0x004fe20008201000 */
[----:B------:R-:W2:Y:S04]  /*11c0*/  LDCU UR22, c[0x0][0xf30] ;  /* 0x0001e600ff1677ac */ /* 0x000ea80008000800 */
[----:B-1----:R-:W-:Y:S01]  /*11d0*/  FMUL R2, R2, UR5 ;  /* 0x0000000502027c20 */ /* 0x002fe20008400000 */
[----:B------:R-:W-:Y:S01]  /*11e0*/  ULOP3.LUT UR37, UR37, 0x100, URZ, 0xc0, !UPT ;  /* 0x0000010025257892 */ /* 0x000fe2000f8ec0ff */
[----:B----4-:R-:W-:Y:S01]  /*11f0*/  I2FP.F32.U32 R0, UR6 ;  /* 0x0000000600007c45 */ /* 0x010fe20008201000 */
[----:B------:R-:W-:Y:S01]  /*1200*/  UMOV UR27, UR57 ;  /* 0x00000039001b7c82 */ /* 0x000fe20008000000 */
[----:B------:R-:W-:-:S02]  /*1210*/  UMOV UR26, UR6 ;  /* 0x00000006001a7c82 */ /* 0x000fc40008000000 */
[----:B------:R-:W1:Y:S01]  /*1220*/  F2I.U32.TRUNC.NTZ R2, R2 ;  /* 0x0000000200027305 */ /* 0x000e62000020f000 */
[----:B---3--:R-:W-:Y:S01]  /*1230*/  UISETP.GE.AND UP2, UPT, UR19, 0x1, UPT ;  /* 0x000000011300788c */ /* 0x008fe2000bf46270 */
[----:B------:R-:W-:-:S06]  /*1240*/  FMUL R0, R0, UR4 ;  /* 0x0000000400007c20 */ /* 0x000fcc0008400000 */
[----:B------:R-:W3:Y:S01]  /*1250*/  F2I.U32.TRUNC.NTZ R0, R0 ;  /* 0x0000000000007305 */ /* 0x000ee2000020f000 */
[----:B-1----:R-:W-:Y:S02]  /*1260*/  R2UR UR5, R2 ;  /* 0x00000000020572ca */ /* 0x002fe400000e0000 */
[----:B------:R-:W-:Y:S02]  /*1270*/  PRMT R2, RZ, 0x7610, R2 ;  /* 0x00007610ff027816 */ /* 0x000fe40000000002 */
[----:B---3--:R-:W-:Y:S02]  /*1280*/  R2UR UR4, R0 ;  /* 0x00000000000472ca */ /* 0x008fe400000e0000 */
[----:B------:R-:W-:-:S07]  /*1290*/  PRMT R0, RZ, 0x7610, R0 ;  /* 0x00007610ff007816 */ /* 0x000fce0000000000 */
[----:B------:R-:W-:-:S04]  /*12a0*/  UIADD3 UR5, UPT, UPT, -UR5, URZ, URZ ;  /* 0x000000ff05057290 */ /* 0x000fc8000fffe1ff */
[----:B------:R-:W-:Y:S02]  /*12b0*/  UIMAD UR5, UR7, UR5, UR57 ;  /* 0x00000005070572a4 */ /* 0x000fe4000f8e0239 */
[----:B------:R-:W-:-:S04]  /*12c0*/  UIADD3 UR4, UPT, UPT, -UR4, URZ, URZ ;  /* 0x000000ff04047290 */ /* 0x000fc8000fffe1ff */
[----:B------:R-:W-:Y:S01]  /*12d0*/  IMAD.U32 R87, RZ, RZ, UR5 ;  /* 0x00000005ff577e24 */ /* 0x000fe2000f8e00ff */
[----:B------:R-:W-:-:S06]  /*12e0*/  UIMAD UR4, UR8, UR4, UR6 ;  /* 0x00000004080472a4 */ /* 0x000fcc000f8e0206 */
[----:B------:R-:W-:Y:S01]  /*12f0*/  IMAD.U32 R86, RZ, RZ, UR4 ;  /* 0x00000004ff567e24 */ /* 0x000fe2000f8e00ff */
[----:B--2---:R-:W-:Y:S06]  /*1300*/  BRA.U UP5, `(.L_x_18) ;  /* 0x0000000105307547 */ /* 0x004fec000b800000 */
[----:B------:R-:W-:Y:S01]  /*1310*/  R2UR UR5, R86 ;  /* 0x00000000560572ca */ /* 0x000fe200000e0000 */
[----:B------:R-:W-:Y:S01]  /*1320*/  UMOV UR7, 0x3 ;  /* 0x0000000300077882 */ /* 0x000fe20000000000 */
[----:B------:R-:W-:-:S11]  /*1330*/  R2UR UR4, R87 ;  /* 0x00000000570472ca */ /* 0x000fd600000e0000 */
[----:B------:R-:W-:-:S04]  /*1340*/  UISETP.NE.AND UP0, UPT, UR5, URZ, UPT ;  /* 0x000000ff0500728c */ /* 0x000fc8000bf05270 */
[----:B------:R-:W-:Y:S02]  /*1350*/  UISETP.LT.U32.OR UP0, UPT, UR4, 0x2, !UP0 ;  /* 0x000000020400788c */ /* 0x000fe4000c701470 */
[----:B------:R-:W-:Y:S02]  /*1360*/  ULOP3.LUT UR4, UR4, 0xfffffffe, URZ, 0xc0, !UPT ;  /* 0xfffffffe04047892 */ /* 0x000fe4000f8ec0ff */
[----:B------:R-:W-:Y:S02]  /*1370*/  USEL UR6, URZ, 0x1, !UP0 ;  /* 0x00000001ff067887 */ /* 0x000fe4000c000000 */
[----:B------:R-:W-:Y:S02]  /*1380*/  USEL UR5, URZ, 0x2, !UP0 ;  /* 0x00000002ff057887 */ /* 0x000fe4000c000000 */
[----:B------:R-:W-:Y:S02]  /*1390*/  USHF.L.U32 UR4, UR7, UR4, URZ ;  /* 0x0000000407047299 */ /* 0x000fe400080006ff */
[----:B------:R-:W-:-:S04]  /*13a0*/  UIADD3 UR5, UPT, UPT, UR6, UR5, URZ ;  /* 0x0000000506057290 */ /* 0x000fc8000fffe0ff */
[----:B------:R-:W-:Y:S02]  /*13b0*/  IMAD.U32 R0, RZ, RZ, UR4 ;  /* 0x00000004ff007e24 */ /* 0x000fe4000f8e00ff */
[----:B------:R-:W-:Y:S02]  /*13c0*/  IMAD.U32 R2, RZ, RZ, UR5 ;  /* 0x00000005ff027e24 */ /* 0x000fe4000f8e00ff */
.L_x_18:
[----:B------:R-:W-:Y:S05]  /*13d0*/  BRA.U !UP2, `(.L_x_19) ;  /* 0x000000010ad07547 */ /* 0x000fea000b800000 */
[----:B------:R-:W1:Y:S01]  /*13e0*/  LDCU.128 UR12, c[0x0][0xf10] ;  /* 0x0001e200ff0c77ac */ /* 0x000e620008000c00 */
[----:B------:R-:W2:Y:S01]  /*13f0*/  LDCU UR6, c[0x0][0x370] ;  /* 0x00006e00ff0677ac */ /* 0x000ea20008000800 */
[----:B------:R-:W3:Y:S01]  /*1400*/  LDCU UR7, c[0x0][0x374] ;  /* 0x00006e80ff0777ac */ /* 0x000ee20008000800 */
[----:B------:R-:W4:Y:S01]  /*1410*/  LDCU UR20, c[0x0][0xf0c] ;  /* 0x0001e180ff1477ac */ /* 0x000f220008000800 */
[----:B------:R-:W4:Y:S01]  /*1420*/  LDCU UR21, c[0x0][0xf20] ;  /* 0x0001e400ff1577ac */ /* 0x000f220008000800 */
[----:B------:R-:W4:Y:S01]  /*1430*/  LDCU.64 UR8, c[0x0][0xf28] ;  /* 0x0001e500ff0877ac */ /* 0x000f220008000a00 */
[----:B-1----:R-:W-:Y:S02]  /*1440*/  UISETP.NE.AND UP3, UPT, UR14, 0x1, UPT ;  /* 0x000000010e00788c */ /* 0x002fe4000bf65270 */
[----:B---3--:R-:W-:Y:S02]  /*1450*/  UIMAD.WIDE.U32 UR10, UR7, UR15, URZ ;  /* 0x0000000f070a72a5 */ /* 0x008fe4000f8e00ff */
[----:B--2---:R-:W-:-:S02]  /*1460*/  UIMAD.WIDE.U32 UR16, UR6, UR12, URZ ;  /* 0x0000000c061072a5 */ /* 0x004fc4000f8e00ff */
[----:B----4-:R-:W-:Y:S02]  /*1470*/  UISETP.NE.AND UP0, UPT, UR20, 0x1, UPT ;  /* 0x000000011400788c */ /* 0x010fe4000bf05270 */
[----:B------:R-:W-:Y:S01]  /*1480*/  UIMAD.WIDE.U32 UR4, UR27, UR12, URZ ;  /* 0x0000000c1b0472a5 */ /* 0x000fe2000f8e00ff */
[----:B------:R-:W-:Y:S02]  /*1490*/  UMOV UR10, UR11 ;  /* 0x0000000b000a7c82 */ /* 0x000fe40008000000 */
[----:B------:R-:W-:Y:S01]  /*14a0*/  UMOV UR16, UR17 ;  /* 0x0000001100107c82 */ /* 0x000fe20008000000 */
[----:B------:R-:W-:Y:S02]  /*14b0*/  @UP3 USHF.R.U32.HI UR7, URZ, UR21, UR10 ;  /* 0x00000015ff073299 */ /* 0x000fe4000801160a */
[----:B------:R-:W-:Y:S02]  /*14c0*/  UISETP.NE.AND UP2, UPT, UR19, 0x1, UPT ;  /* 0x000000011300788c */ /* 0x000fe4000bf45270 */
[----:B------:R-:W-:-:S02]  /*14d0*/  USHF.R.U32.HI UR5, URZ, UR13, UR5 ;  /* 0x0000000dff057299 */ /* 0x000fc40008011605 */
[----:B------:R-:W-:Y:S02]  /*14e0*/  @UP0 USHF.R.U32.HI UR6, URZ, UR13, UR16 ;  /* 0x0000000dff060299 */ /* 0x000fe40008011610 */
[----:B------:R-:W-:Y:S02]  /*14f0*/  UIMAD.WIDE.U32 UR12, UR26, UR15, URZ ;  /* 0x0000000f1a0c72a5 */ /* 0x000fe4000f8e00ff */
[----:B------:R-:W-:Y:S02]  /*1500*/  UIMAD.WIDE.U32 UR10, UR7, UR8, URZ ;  /* 0x00000008070a72a5 */ /* 0x000fe4000f8e00ff */
[----:B------:R-:W-:Y:S02]  /*1510*/  UIMAD.WIDE.U32 UR16, UR6, UR8, URZ ;  /* 0x00000008061072a5 */ /* 0x000fe4000f8e00ff */
[----:B------:R-:W-:Y:S01]  /*1520*/  USEL UR5, UR27, UR5, !UP0 ;  /* 0x000000051b057287 */ /* 0x000fe2000c000000 */
[----:B------:R-:W-:Y:S02]  /*1530*/  UMOV UR4, UR13 ;  /* 0x0000000d00047c82 */ /* 0x000fe40008000000 */
[----:B------:R-:W-:Y:S01]  /*1540*/  UMOV UR10, UR11 ;  /* 0x0000000b000a7c82 */ /* 0x000fe20008000000 */
[----:B------:R-:W-:-:S02]  /*1550*/  USHF.R.U32.HI UR4, URZ, UR21, UR4 ;  /* 0x00000015ff047299 */ /* 0x000fc40008011604 */
[----:B------:R-:W-:Y:S01]  /*1560*/  @UP2 USHF.R.U32.HI UR7, URZ, UR9, UR10 ;  /* 0x00000009ff072299 */ /* 0x000fe2000801160a */
[----:B------:R-:W-:Y:S01]  /*1570*/  UMOV UR16, UR17 ;  /* 0x0000001100107c82 */ /* 0x000fe20008000000 */
[----:B------:R-:W-:Y:S02]  /*1580*/  USEL UR4, UR26, UR4, !UP3 ;  /* 0x000000041a047287 */ /* 0x000fe4000d800000 */
[----:B------:R-:W-:Y:S02]  /*1590*/  @UP2 USHF.R.U32.HI UR6, URZ, UR9, UR16 ;  /* 0x00000009ff062299 */ /* 0x000fe40008011610 */
[----:B------:R-:W-:Y:S02]  /*15a0*/  UIMAD UR7, UR7, UR19, URZ ;  /* 0x00000013070772a4 */ /* 0x000fe4000f8e02ff */
[----:B------:R-:W-:Y:S02]  /*15b0*/  UIMAD UR12, UR6, UR19, URZ ;  /* 0x00000013060c72a4 */ /* 0x000fe4000f8e02ff */
[----:B------:R-:W-:-:S02]  /*15c0*/  UISETP.GE.AND UP0, UPT, UR4, UR7, UPT ;  /* 0x000000070400728c */ /* 0x000fc4000bf06270 */
[----:B------:R-:W-:Y:S02]  /*15d0*/  UIMAD.WIDE.U32 UR10, UR4, UR8, URZ ;  /* 0x00000008040a72a5 */ /* 0x000fe4000f8e00ff */
[----:B------:R-:W-:Y:S02]  /*15e0*/  UISETP.GE.OR UP0, UPT, UR5, UR12, UP0 ;  /* 0x0000000c0500728c */ /* 0x000fe40008706670 */
[----:B------:R-:W-:Y:S02]  /*15f0*/  UIMAD.WIDE.U32 UR12, UR5, UR8, URZ ;  /* 0x00000008050c72a5 */ /* 0x000fe4000f8e00ff */
[----:B------:R-:W-:Y:S01]  /*1600*/  UIADD3 UR10, UPT, UPT, -UR4, URZ, URZ ;  /* 0x000000ff040a7290 */ /* 0x000fe2000fffe1ff */
[----:B------:R-:W-:Y:S01]  /*1610*/  UMOV UR8, UR11 ;  /* 0x0000000b00087c82 */ /* 0x000fe20008000000 */
[----:B------:R-:W-:Y:S02]  /*1620*/  UIADD3 UR11, UPT, UPT, -UR5, URZ, URZ ;  /* 0x000000ff050b7290 */ /* 0x000fe4000fffe1ff */
[----:B------:R-:W-:-:S03]  /*1630*/  USHF.R.U32.HI UR8, URZ, UR9, UR8 ;  /* 0x00000009ff087299 */ /* 0x000fc60008011608 */
[----:B------:R-:W-:Y:S01]  /*1640*/  @!UP0 UMOV UR7, UR13 ;  /* 0x0000000d00078c82 */ /* 0x000fe20008000000 */
[----:B------:R-:W-:Y:S02]  /*1650*/  UIMAD UR26, UR14, UR10, UR26 ;  /* 0x0000000a0e1a72a4 */ /* 0x000fe4000f8e021a */
[----:B------:R-:W-:Y:S02]  /*1660*/  USEL UR8, UR4, UR8, !UP2 ;  /* 0x0000000804087287 */ /* 0x000fe4000d000000 */
[----:B------:R-:W-:Y:S02]  /*1670*/  @!UP0 USHF.R.U32.HI UR7, URZ, UR9, UR7 ;  /* 0x00000009ff078299 */ /* 0x000fe40008011607 */
[----:B------:R-:W-:Y:S02]  /*1680*/  UIADD3 UR9, UPT, UPT, -UR8, URZ, URZ ;  /* 0x000000ff08097290 */ /* 0x000fe4000fffe1ff */
[----:B------:R-:W-:Y:S02]  /*1690*/  @!UP0 USEL UR7, UR5, UR7, !UP2 ;  /* 0x0000000705078287 */ /* 0x000fe4000d000000 */
[----:B------:R-:W-:-:S02]  /*16a0*/  UIMAD UR9, UR19, UR9, UR4 ;  /* 0x00000009130972a4 */ /* 0x000fc4000f8e0204 */
[----:B------:R-:W-:Y:S02]  /*16b0*/  @!UP0 UIADD3 UR8, UPT, UPT, UR8, -UR7, URZ ;  /* 0x8000000708088290 */ /* 0x000fe4000fffe0ff */
[----:B------:R-:W-:Y:S02]  /*16c0*/  @!UP0 UIMAD UR6, UR9, UR6, UR7 ;  /* 0x00000006090682a4 */ /* 0x000fe4000f8e0207 */
[----:B------:R-:W-:Y:S02]  /*16d0*/  @!UP0 UIMAD UR4, UR8, UR19, UR5 ;  /* 0x00000013080482a4 */ /* 0x000fe4000f8e0205 */
[----:B------:R-:W-:Y:S02]  /*16e0*/  UIMAD UR27, UR20, UR11, UR27 ;  /* 0x0000000b141b72a4 */ /* 0x000fe4000f8e021b */
[----:B------:R-:W-:Y:S01]  /*16f0*/  UIMAD UR26, UR4, UR14, UR26 ;  /* 0x0000000e041a72a4 */ /* 0x000fe2000f8e021a */
[----:B------:R-:W-:Y:S02]  /*1700*/  @!UP0 UMOV UR5, UR6 ;  /* 0x0000000600058c82 */ /* 0x000fe40008000000 */
[----:B------:R-:W-:-:S12]  /*1710*/  UIMAD UR27, UR5, UR20, UR27 ;  /* 0x00000014051b72a4 */ /* 0x000fd8000f8e021b */
.L_x_19:
[----:B------:R-:W-:Y:S02]  /*1720*/  UISETP.NE.AND UP2, UPT, UR22, 0x1, UPT ;  /* 0x000000011600788c */ /* 0x000fe4000bf45270 */
[----:B------:R-:W-:Y:S02]  /*1730*/  UISETP.NE.AND UP0, UPT, UR18, 0x2, UPT ;  /* 0x000000021200788c */ /* 0x000fe4000bf05270 */
[----:B------:R-:W-:Y:S02]  /*1740*/  ULOP3.LUT UR59, UR57, 0x1, URZ, 0xc0, !UPT ;  /* 0x00000001393b7892 */ /* 0x000fe4000f8ec0ff */
[----:B------:R-:W-:-:S03]  /*1750*/  USHF.R.U32.HI UR10, URZ, 0x1, UR37 ;  /* 0x00000001ff0a7899 */ /* 0x000fc60008011625 */
[----:B------:R-:W-:Y:S09]  /*1760*/  BRA.U UP2, `(.L_x_20) ;  /* 0x0000000102407547 */ /* 0x000ff2000b800000 */
[----:B------:R-:W1:Y:S01]  /*1770*/  LDCU.128 UR12, c[0x0][0xf10] ;  /* 0x0001e200ff0c77ac */ /* 0x000e620008000c00 */
[----:B------:R-:W2:Y:S01]  /*1780*/  LDCU UR8, c[0x0][0xf0c] ;  /* 0x0001e180ff0877ac */ /* 0x000ea20008000800 */
[----:B------:R-:W3:Y:S01]  /*1790*/  LDCU UR9, c[0x0][0xf20] ;  /* 0x0001e400ff0977ac */ /* 0x000ee20008000800 */
[----:B-1----:R-:W-:Y:S02]  /*17a0*/  UIMAD.WIDE.U32 UR4, UR27, UR12, URZ ;  /* 0x0000000c1b0472a5 */ /* 0x002fe4000f8e00ff */
[----:B------:R-:W-:Y:S02]  /*17b0*/  UIMAD.WIDE.U32 UR6, UR26, UR15, URZ ;  /* 0x0000000f1a0672a5 */ /* 0x000fe4000f8e00ff */
[----:B--2---:R-:W-:Y:S02]  /*17c0*/  UISETP.NE.AND UP2, UPT, UR8, 0x1, UPT ;  /* 0x000000010800788c */ /* 0x004fe4000bf45270 */
[----:B------:R-:W-:-:S03]  /*17d0*/  USHF.R.U32.HI UR5, URZ, UR13, UR5 ;  /* 0x0000000dff057299 */ /* 0x000fc60008011605 */
[----:B------:R-:W-:Y:S01]  /*17e0*/  UMOV UR4, UR7 ;  /* 0x0000000700047c82 */ /* 0x000fe20008000000 */
[----:B------:R-:W-:Y:S02]  /*17f0*/  USEL UR5, UR27, UR5, !UP2 ;  /* 0x000000051b057287 */ /* 0x000fe4000d000000 */
[----:B------:R-:W-:Y:S02]  /*1800*/  UISETP.NE.AND UP2, UPT, UR14, 0x1, UPT ;  /* 0x000000010e00788c */ /* 0x000fe4000bf45270 */
[----:B---3--:R-:W-:-:S04]  /*1810*/  USHF.R.U32.HI UR4, URZ, UR9, UR4 ;  /* 0x00000009ff047299 */ /* 0x008fc80008011604 */
[----:B------:R-:W-:-:S04]  /*1820*/  USEL UR4, UR26, UR4, !UP2 ;  /* 0x000000041a047287 */ /* 0x000fc8000d000000 */
[----:B------:R-:W-:Y:S02]  /*1830*/  UIADD3 UR6, UPT, UPT, UR5, -UR4, URZ ;  /* 0x8000000405067290 */ /* 0x000fe4000fffe0ff */
[----:B------:R-:W-:Y:S02]  /*1840*/  UIADD3 UR4, UPT, UPT, -UR5, UR4, URZ ;  /* 0x0000000405047290 */ /* 0x000fe4000fffe1ff */
[----:B------:R-:W-:Y:S02]  /*1850*/  UIMAD UR26, UR6, UR14, UR26 ;  /* 0x0000000e061a72a4 */ /* 0x000fe4000f8e021a */
[----:B------:R-:W-:-:S12]  /*1860*/  UIMAD UR27, UR4, UR8, UR27 ;  /* 0x00000008041b72a4 */ /* 0x000fd8000f8e021b */
.L_x_20:
[----:B------:R-:W-:Y:S05]  /*1870*/  BRA.U !UP6, `(.L_x_21) ;  /* 0x000000010e0c7547 */ /* 0x000fea000b800000 */
[----:B------:R-:W-:Y:S01]  /*1880*/  UCGABAR_WAIT ;  /* 0x0000000000007dc7 */ /* 0x000fe20008000000 */
[----:B------:R-:W-:Y:S01]  /*1890*/  CCTL.IVALL ;  /* 0x00000000ff00798f */ /* 0x000fe20002000000 */
[----:B------:R-:W-:Y:S05]  /*18a0*/  BRA `(.L_x_22) ;  /* 0x0000000000047947 */ /* 0x000fea0003800000 */
.L_x_21:
[----:B------:R-:W-:Y:S06]  /*18b0*/  BAR.SYNC.DEFER_BLOCKING 0x0 ;  /* 0x0000000000007b1d */ /* 0x000fec0000010000 */
.L_x_22:
[----:B------:R-:W-:Y:S05]  /*18c0*/  BRA.U UP0, `(.L_x_23) ;  /* 0x0000001d00947547 */ /* 0x000fea000b800000 */
[----:B------:R-:W1:Y:S01]  /*18d0*/  LDCU UR6, c[0x0][0x38c] ;  /* 0x00007180ff0677ac */ /* 0x000e620008000800 */
[----:B------:R-:W-:Y:S01]  /*18e0*/  PLOP3.LUT P2, PT, PT, PT, UP4, 0x80, 0x8 ;  /* 0x000000000008781c */ /* 0x000fe20003f4f048 */
[----:B------:R-:W-:Y:S01]  /*18f0*/  IMAD.MOV.U32 R12, RZ, RZ, 0x1 ;  /* 0x00000001ff0c7424 */ /* 0x000fe200078e00ff */
[----:B------:R-:W-:Y:S02]  /*1900*/  ISETP.NE.AND P3, PT, R3, RZ, P4 ;  /* 0x000000ff0300720c */ /* 0x000fe40002765270 */
[----:B------:R-:W-:Y:S02]  /*1910*/  CS2R R10, SRZ ;  /* 0x00000000000a7805 */ /* 0x000fe4000001ff00 */
[----:B------:R-:W-:Y:S01]  /*1920*/  PLOP3.LUT P2, PT, P2, PT, PT, 0x8, 0x80 ;  /* 0x000000000080781c */ /* 0x000fe2000174e170 */
[----:B------:R-:W-:Y:S01]  /*1930*/  IMAD.MOV.U32 R9, RZ, RZ, RZ ;  /* 0x000000ffff097224 */ /* 0x000fe200078e00ff */
[----:B------:R-:W2:Y:S01]  /*1940*/  LDCU UR51, c[0x0][0x370] ;  /* 0x00006e00ff3377ac */ /* 0x000ea20008000800 */
[----:B------:R-:W-:Y:S01]  /*1950*/  IMAD.MOV.U32 R8, RZ, RZ, 0x1 ;  /* 0x00000001ff087424 */ /* 0x000fe200078e00ff */
[----:B------:R-:W3:Y:S01]  /*1960*/  LDCU.64 UR30, c[0x0][0x348] ;  /* 0x00006900ff1e77ac */ /* 0x000ee20008000a00 */
[----:B------:R-:W4:Y:S01]  /*1970*/  LDCU UR50, c[0x0][0x374] ;  /* 0x00006e80ff3277ac */ /* 0x000f220008000800 */
[----:B-1----:R-:W-:-:S02]  /*1980*/  UIADD3 UR5, UPT, UPT, UR6, 0x7f, URZ ;  /* 0x0000007f06057890 */ /* 0x002fc4000fffe0ff */
[----:B------:R-:W-:Y:S02]  /*1990*/  UIADD3 UR58, UPT, UPT, UR6, 0xfe, URZ ;  /* 0x000000fe063a7890 */ /* 0x000fe4000fffe0ff */
[----:B------:R-:W-:Y:S01]  /*19a0*/  USHF.R.S32.HI UR4, URZ, 0x1f, UR5 ;  /* 0x0000001fff047899 */ /* 0x000fe20008011405 */
[----:B------:R-:W-:-:S03]  /*19b0*/  UMOV UR14, URZ ;  /* 0x000000ff000e7c82 */ /* 0x000fc60008000000 */
[----:B------:R-:W-:Y:S02]  /*19c0*/  ULEA.HI UR4, UR4, UR5, URZ, 0x7 ;  /* 0x0000000504047291 */ /* 0x000fe4000f8f38ff */
[----:B------:R-:W-:Y:S02]  /*19d0*/  UIADD3 UR5, UPT, UPT, UR6, -0x1, URZ ;  /* 0xffffffff06057890 */ /* 0x000fe4000fffe0ff */
[----:B------:R-:W-:Y:S02]  /*19e0*/  USHF.R.S32.HI UR53, URZ, 0x7, UR4 ;  /* 0x00000007ff357899 */ /* 0x000fe40008011404 */
[----:B------:R-:W-:Y:S02]  /*19f0*/  UISETP.GE.U32.AND UP1, UPT, UR5, -0xff, UPT ;  /* 0xffffff010500788c */ /* 0x000fe4000bf26070 */
[----:B------:R-:W-:-:S04]  /*1a00*/  UISETP.LT.U32.AND UP0, UPT, UR53, 0x12, UPT ;  /* 0x000000123500788c */ /* 0x000fc8000bf01070 */
[----:B------:R-:W-:Y:S02]  /*1a10*/  USEL UR52, UR53, 0x12, UP0 ;  /* 0x0000001235347887 */ /* 0x000fe40008000000 */
[----:B------:R-:W-:Y:S02]  /*1a20*/  UISETP.NE.AND UP0, UPT, UR18, URZ, UPT ;  /* 0x000000ff1200728c */ /* 0x000fe4000bf05270 */
[----:B------:R-:W-:Y:S02]  /*1a30*/  UIADD3 UR4, UPT, UPT, UR52, -0x1, URZ ;  /* 0xffffffff34047890 */ /* 0x000fe4000fffe0ff */
[----:B------:R-:W-:Y:S02]  /*1a40*/  @UP1 UIADD3 UR4, UPT, UPT, UR52, URZ, URZ ;  /* 0x000000ff34041290 */ /* 0x000fe4000fffe0ff */
[----:B------:R-:W-:Y:S02]  /*1a50*/  USEL UR38, UR40, 0x2, UP0 ;  /* 0x0000000228267887 */ /* 0x000fe40008000000 */
[----:B------:R-:W-:-:S02]  /*1a60*/  UIADD3 UR56, UPT, UPT, UR53, -UR52, URZ ;  /* 0x8000003435387290 */ /* 0x000fc4000fffe0ff */
[----:B------:R-:W-:Y:S02]  /*1a70*/  UIADD3 UR45, UPT, UPT, UR4, 0x1, URZ ;  /* 0x00000001042d7890 */ /* 0x000fe4000fffe0ff */
[----:B--234-:R-:W-:-:S12]  /*1a80*/  UIADD3 UR54, UPT, UPT, -UR4, URZ, URZ ;  /* 0x000000ff04367290 */ /* 0x01cfd8000fffe1ff */
.L_x_47:
[----:B------:R-:W-:Y:S01]  /*1a90*/  UISETP.NE.AND UP0, UPT, UR55, URZ, UPT ;  /* 0x000000ff3700728c */ /* 0x000fe2000bf05270 */
[----:B-1----:R-:W1:Y:S08]  /*1aa0*/  S2UR UR55, SR_CgaCtaId ;  /* 0x00000000003779c3 */ /* 0x002e700000008800 */
[----:B---3--:R-:W-:Y:S05]  /*1ab0*/  BRA.U UP0, `(.L_x_24) ;  /* 0x0000000100347547 */ /* 0x008fea000b800000 */
[----:B------:R-:W2:Y:S01]  /*1ac0*/  S2R R0, SR_CgaCtaId ;  /* 0x0000000000007919 */ /* 0x000ea20000008800 */
[----:B------:R-:W-:Y:S02]  /*1ad0*/  MOV R3, 0x400 ;  /* 0x0000040000037802 */ /* 0x000fe40000000f00 */
[----:B------:R-:W-:Y:S02]  /*1ae0*/  SHF.L.U32 R2, R8, 0x1f, RZ ;  /* 0x0000001f08027819 */ /* 0x000fe400000006ff */
[----:B--2---:R-:W-:-:S05]  /*1af0*/  LEA R0, R0, R3, 0x18 ;  /* 0x0000000300007211 */ /* 0x004fca00078ec0ff */
[----:B------:R-:W-:-:S04]  /*1b00*/  IMAD R3, R9, 0x8, R0 ;  /* 0x0000000809037824 */ /* 0x000fc800078e0200 */
[----:B------:R-:W2:Y:S02]  /*1b10*/  SYNCS.PHASECHK.TRANS64.TRYWAIT P0, [R3+URZ+0x1b0], R2 ;  /* 0x0001b002030075a7 */ /* 0x000ea400080011ff */
[----:B--2---:R-:W-:Y:S05]  /*1b20*/  @!P0 BRA `(.L_x_25) ;  /* 0x0000007800508947 */ /* 0x004fea0003800000 */
.L_x_152:
[----:B------:R-:W-:Y:S01]  /*1b30*/  VIADD R9, R9, 0x1 ;  /* 0x0000000109097836 */ /* 0x000fe20000000000 */
[----:B------:R2:W-:Y:S04]  /*1b40*/  SYNCS.ARRIVE.TRANS64.A1T0 RZ, [R3+URZ+0x1a0], RZ ;  /* 0x0001a0ff03ff79a7 */ /* 0x0005e800081000ff */
[----:B------:R-:W-:-:S04]  /*1b50*/  ISETP.NE.AND P0, PT, R9, 0x2, PT ;  /* 0x000000020900780c */ /* 0x000fc80003f05270 */
[----:B------:R-:W-:Y:S02]  /*1b60*/  SEL R9, R9, RZ, P0 ;  /* 0x000000ff09097207 */ /* 0x000fe40000000000 */
[----:B--2---:R-:W-:-:S04]  /*1b70*/  SEL R3, RZ, 0x1, P0 ;  /* 0x00000001ff037807 */ /* 0x004fc80000000000 */
[----:B------:R-:W-:Y:S02]  /*1b80*/  LOP3.LUT R8, R8, R3, RZ, 0x3c, !PT ;  /* 0x0000000308087212 */ /* 0x000fe400078e3cff */
.L_x_24:
[----:B------:R-:W-:Y:S01]  /*1b90*/  UMOV UR5, 0x400 ;  /* 0x0000040000057882 */ /* 0x000fe20000000000 */
[----:B------:R-:W-:Y:S01]  /*1ba0*/  SHF.L.U32 R0, R12, 0x1f, RZ ;  /* 0x0000001f0c007819 */ /* 0x000fe200000006ff */
[----:B-1----:R-:W-:Y:S02]  /*1bb0*/  ULEA UR5, UR55, UR5, 0x18 ;  /* 0x0000000537057291 */ /* 0x002fe4000f8ec0ff */
[----:B------:R-:W-:Y:S02]  /*1bc0*/  UISETP.GE.U32.AND UP0, UPT, UR58, 0xff, UPT ;  /* 0x000000ff3a00788c */ /* 0x000fe4000bf06070 */
[----:B------:R-:W-:Y:S02]  /*1bd0*/  ULEA UR4, UR14, UR5, 0x3 ;  /* 0x000000050e047291 */ /* 0x000fe4000f8e18ff */
[----:B------:R-:W-:Y:S02]  /*1be0*/  ULEA UR35, UR26, UR59, 0x1 ;  /* 0x0000003b1a237291 */ /* 0x000fe4000f8e08ff */
[----:B------:R-:W-:-:S02]  /*1bf0*/  ULEA.HI UR11, UR26, UR26, URZ, 0x1 ;  /* 0x0000001a1a0b7291 */ /* 0x000fc4000f8f08ff */
[----:B------:R-:W-:Y:S02]  /*1c00*/  USHF.L.U32 UR35, UR35, 0x5, URZ ;  /* 0x0000000523237899 */ /* 0x000fe400080006ff */
[----:B------:R-:W-:Y:S01]  /*1c10*/  USHF.R.S32.HI UR11, URZ, 0x1, UR11 ;  /* 0x00000001ff0b7899 */ /* 0x000fe2000801140b */
[----:B------:R1:W2:Y:S01]  /*1c20*/  SYNCS.PHASECHK.TRANS64.TRYWAIT P1, [UR4+0x90], R0 ;  /* 0x00009000ff0075a7 */ /* 0x0002a20008021104 */
[----:B------:R-:W-:Y:S01]  /*1c30*/  ULEA.HI UR4, UR27, UR27, URZ, 0x1 ;  /* 0x0000001b1b047291 */ /* 0x000fe2000f8f08ff */
[----:B------:R-:W-:-:S03]  /*1c40*/  UMOV UR20, URZ ;  /* 0x000000ff00147c82 */ /* 0x000fc60008000000 */
[----:B------:R-:W-:Y:S02]  /*1c50*/  USHF.L.U32 UR43, UR4, 0x7, URZ ;  /* 0x00000007042b7899 */ /* 0x000fe400080006ff */
[----:B------:R-:W-:Y:S02]  /*1c60*/  ULOP3.LUT UR27, UR4, 0xfffffffe, URZ, 0xc0, !UPT ;  /* 0xfffffffe041b7892 */ /* 0x000fe4000f8ec0ff */
[----:B------:R-:W-:Y:S02]  /*1c70*/  ULOP3.LUT UR43, UR43, 0xffffff00, URZ, 0xc0, !UPT ;  /* 0xffffff002b2b7892 */ /* 0x000fe4000f8ec0ff */
[----:B------:R-:W-:Y:S02]  /*1c80*/  ULOP3.LUT UR27, UR27, 0x1, UR57, 0xf8, !UPT ;  /* 0x000000011b1b7892 */ /* 0x000fe4000f8ef839 */
[----:B------:R-:W-:Y:S01]  /*1c90*/  ULEA UR43, UR59, UR43, 0x7 ;  /* 0x0000002b3b2b7291 */ /* 0x000fe2000f8e38ff */
[----:B------:R-:W-:Y:S11]  /*1ca0*/  BRA.U !UP0, `(.L_x_26) ;  /* 0x0000000508207547 */ /* 0x000ff6000b800000 */
[----:B------:R-:W-:Y:S01]  /*1cb0*/  UMOV UR15, UR54 ;  /* 0x00000036000f7c82 */ /* 0x000fe20008000000 */
[----:B------:R-:W-:Y:S01]  /*1cc0*/  UMOV UR4, UR14 ;  /* 0x0000000e00047c82 */ /* 0x000fe20008000000 */
[----:B------:R-:W-:Y:S01]  /*1cd0*/  UMOV UR28, 0xffffffff ;  /* 0xffffffff001c7882 */ /* 0x000fe20000000000 */
[----:B------:R-:W-:-:S05]  /*1ce0*/  UMOV UR42, URZ ;  /* 0x000000ff002a7c82 */ /* 0x000fca0008000000 */
.L_x_34:
[----:B------:R-:W-:Y:S01]  /*1cf0*/  ULEA UR6, UR4, UR5, 0x3 ;  /* 0x0000000504067291 */ /* 0x000fe2000f8e18ff */
[----:B--2---:R-:W-:Y:S01]  /*1d00*/  @P4 MOV R2, 0x5800 ;  /* 0x0000580000024802 */ /* 0x004fe20000000f00 */
[----:B--23--:R-:W-:Y:S10]  /*1d10*/  @P1 BRA `(.L_x_27) ;  /* 0x00000000000c1947 */ /* 0x00cff40003800000 */
[----:B------:R-:W-:-:S04]  /*1d20*/  SHF.L.U32 R3, R12, 0x1f, RZ ;  /* 0x0000001f0c037819 */ /* 0x000fc800000006ff */
[----:B------:R-:W2:Y:S02]  /*1d30*/  SYNCS.PHASECHK.TRANS64.TRYWAIT P0, [UR6+0x90], R3 ;  /* 0x00009003ff0075a7 */ /* 0x000ea40008001106 */
[----:B--2---:R-:W-:Y:S05]  /*1d40*/  @!P0 BRA `(.L_x_28) ;  /* 0x0000007400dc8947 */ /* 0x004fea0003800000 */
.L_x_27:
[----:B------:R2:W-:Y:S01]  /*1d50*/  @P4 SYNCS.ARRIVE.TRANS64 RZ, [UR6], R2 ;  /* 0x00000002ffff49a7 */ /* 0x0005e20008000006 */
[----:B------:R-:W-:Y:S02]  /*1d60*/  ULOP3.LUT UR7, UR38, 0x2, URZ, 0xfc, !UPT ;  /* 0x0000000226077892 */ /* 0x000fe4000f8efcff */
[----:B------:R-:W-:Y:S02]  /*1d70*/  UIADD3 UR15, UPT, UPT, UR15, 0x1, URZ ;  /* 0x000000010f0f7890 */ /* 0x000fe4000fffe0ff */
[----:B------:R-:W-:Y:S02]  /*1d80*/  UISETP.NE.AND UP0, UPT, UR7, 0x2, UPT ;  /* 0x000000020700788c */ /* 0x000fe4000bf05270 */
[----:B------:R-:W-:Y:S02]  /*1d90*/  UIADD3 UR28, UPT, UPT, UR28, 0x1, URZ ;  /* 0x000000011c1c7890 */ /* 0x000fe4000fffe0ff */
[----:B------:R-:W-:-:S05]  /*1da0*/  UISETP.NE.AND UP4, UPT, UR15, 0x1, UPT ;  /* 0x000000010f00788c */ /* 0x000fca000bf85270 */
[----:B------:R-:W-:Y:S05]  /*1db0*/  BRA.U UP0, `(.L_x_29) ;  /* 0x0000000100047547 */ /* 0x000fea000b800000 */
[----:B------:R-:W-:Y:S05]  /*1dc0*/  BPT.TRAP 0x1 ;  /* 0x000000040000795c */ /* 0x000fea0000300000 */
.L_x_29:
[----:B------:R-:W-:Y:S04]  /*1dd0*/  BSSY.RECONVERGENT B0, `(.L_x_30) ;  /* 0x0000003000007945 */ /* 0x000fe80003800200 */
[----:B------:R-:W-:Y:S05]  /*1de0*/  @!P3 BRA `(.L_x_31) ;  /* 0x000000000004b947 */ /* 0x000fea0003800000 */
[----:B------:R-:W-:Y:S05]  /*1df0*/  BPT.TRAP 0x1 ;  /* 0x000000040000795c */ /* 0x000fea0000300000 */
.L_x_31:
[----:B------:R-:W-:Y:S05]  /*1e00*/  BSYNC.RECONVERGENT B0 ;  /* 0x0000000000007941 */ /* 0x000fea0003800200 */
.L_x_30:
[----:B------:R-:W-:Y:S01]  /*1e10*/  UIADD3 UR7, UPT, UPT, UR4, 0x1, URZ ;  /* 0x0000000104077890 */ /* 0x000fe2000fffe0ff */
[----:B------:R-:W-:Y:S01]  /*1e20*/  BSSY.RECONVERGENT B0, `(.L_x_32) ;  /* 0x000002c000007945 */ /* 0x000fe20003800200 */
[----:B------:R-:W-:Y:S02]  /*1e30*/  ELECT P0, URZ, PT ;  /* 0x0000000000ff782f */ /* 0x000fe40003800000 */
[----:B------:R-:W-:-:S04]  /*1e40*/  UISETP.NE.AND UP0, UPT, UR7, 0x12, UPT ;  /* 0x000000120700788c */ /* 0x000fc8000bf05270 */
[----:B------:R-:W-:Y:S02]  /*1e50*/  USEL UR8, URZ, 0x1, UP0 ;  /* 0x00000001ff087887 */ /* 0x000fe40008000000 */
[----:B------:R-:W-:-:S04]  /*1e60*/  USEL UR14, UR7, URZ, UP0 ;  /* 0x000000ff070e7287 */ /* 0x000fc80008000000 */
[----:B------:R-:W-:Y:S01]  /*1e70*/  ULEA UR7, UR14, UR5, 0x3 ;  /* 0x000000050e077291 */ /* 0x000fe2000f8e18ff */
[----:B------:R-:W-:-:S04]  /*1e80*/  LOP3.LUT R12, R12, UR8, RZ, 0x3c, !PT ;  /* 0x000000080c0c7c12 */ /* 0x000fc8000f8e3cff */
[----:B-1----:R-:W-:-:S04]  /*1e90*/  SHF.L.U32 R0, R12, 0x1f, RZ ;  /* 0x0000001f0c007819 */ /* 0x002fc800000006ff */
[----:B------:R1:W3:Y:S01]  /*1ea0*/  SYNCS.PHASECHK.TRANS64.TRYWAIT P1, [UR7+0x90], R0 ;  /* 0x00009000ff0075a7 */ /* 0x0002e20008021107 */
[----:B------:R-:W-:Y:S05]  /*1eb0*/  @!P0 BRA `(.L_x_33) ;  /* 0x0000000000888947 */ /* 0x000fea0003800000 */
[----:B------:R-:W-:Y:S02]  /*1ec0*/  USHF.L.U32 UR24, UR4, 0x9, URZ ;  /* 0x0000000904187899 */ /* 0x000fe400080006ff */
[----:B------:R-:W-:Y:S02]  /*1ed0*/  ULEA UR40, UR4, UR5, 0xd ;  /* 0x0000000504287291 */ /* 0x000fe4000f8e68ff */
[----:B------:R-:W-:Y:S02]  /*1ee0*/  UIADD3 UR22, UP3, UPT, UR30, 0x80, URZ ;  /* 0x000000801e167890 */ /* 0x000fe4000ff7e0ff */
[----:B------:R-:W-:Y:S02]  /*1ef0*/  ULEA UR32, UR4, UR5, 0xb ;  /* 0x0000000504207291 */ /* 0x000fe4000f8e58ff */
[----:B------:R-:W-:Y:S02]  /*1f00*/  UIADD3 UR20, UP2, UPT, UR30, 0x180, URZ ;  /* 0x000001801e147890 */ /* 0x000fe4000ff5e0ff */
[----:B------:R-:W-:-:S02]  /*1f10*/  UIADD3 UR18, UP1, UPT, UR30, 0x280, URZ ;  /* 0x000002801e127890 */ /* 0x000fc4000ff3e0ff */
[----:B------:R-:W-:Y:S02]  /*1f20*/  UIADD3 UR16, UP0, UPT, UR30, 0x380, URZ ;  /* 0x000003801e107890 */ /* 0x000fe4000ff1e0ff */
[----:B------:R-:W-:Y:S02]  /*1f30*/  ULOP3.LUT UR8, UR24, UR37, URZ, 0xfc, !UPT ;  /* 0x0000002518087292 */ /* 0x000fe4000f8efcff */
[----:B------:R-:W-:Y:S02]  /*1f40*/  ULOP3.LUT UR41, UR6, 0xfefffff8, URZ, 0xc0, !UPT ;  /* 0xfefffff806297892 */ /* 0x000fe4000f8ec0ff */
[----:B------:R-:W-:Y:S02]  /*1f50*/  UIADD3.X UR23, UPT, UPT, URZ, UR31, URZ, UP3, !UPT ;  /* 0x0000001fff177290 */ /* 0x000fe40009ffe4ff */
[----:B------:R-:W-:Y:S02]  /*1f60*/  UIADD3 UR40, UPT, UPT, UR40, 0x6400, URZ ;  /* 0x0000640028287890 */ /* 0x000fe4000fffe0ff */
[----:B------:R-:W-:-:S02]  /*1f70*/  UIADD3.X UR21, UPT, UPT, URZ, UR31, URZ, UP2, !UPT ;  /* 0x0000001fff157290 */ /* 0x000fc400097fe4ff */
[----:B------:R-:W-:Y:S02]  /*1f80*/  UIADD3 UR32, UPT, UPT, UR32, 0x2a400, URZ ;  /* 0x0002a40020207890 */ /* 0x000fe4000fffe0ff */
[----:B------:R-:W-:Y:S02]  /*1f90*/  UIADD3.X UR19, UPT, UPT, URZ, UR31, URZ, UP1, !UPT ;  /* 0x0000001fff137290 */ /* 0x000fe40008ffe4ff */
[----:B------:R-:W-:Y:S02]  /*1fa0*/  UIADD3 UR24, UPT, UPT, UR5, 0x33400, UR24 ;  /* 0x0003340005187890 */ /* 0x000fe4000fffe018 */
[----:B------:R-:W-:Y:S02]  /*1fb0*/  UIADD3.X UR17, UPT, UPT, URZ, UR31, URZ, UP0, !UPT ;  /* 0x0000001fff117290 */ /* 0x000fe400087fe4ff */
[----:B------:R-:W-:Y:S01]  /*1fc0*/  UIADD3 UR8, UPT, UPT, UR5, 0x35800, UR8 ;  /* 0x0003580005087890 */ /* 0x000fe2000fffe008 */
[----:B------:R-:W-:Y:S01]  /*1fd0*/  UMOV UR46, 0x0 ;  /* 0x00000000002e7882 */ /* 0x000fe20000000000 */
[----:B------:R-:W-:Y:S01]  /*1fe0*/  UMOV UR47, 0x10000000 ;  /* 0x10000000002f7882 */ /* 0x000fe20000000000 */
[----:B------:R-:W-:Y:S01]  /*1ff0*/  UMOV UR34, UR42 ;  /* 0x0000002a00227c82 */ /* 0x000fe20008000000 */
[----:B------:R-:W-:Y:S01]  /*2000*/  UMOV UR36, UR44 ;  /* 0x0000002c00247c82 */ /* 0x000fe20008000000 */
[----:B------:R-:W-:Y:S01]  /*2010*/  UMOV UR33, UR41 ;  /* 0x0000002900217c82 */ /* 0x000fe20008000000 */
[----:B------:R-:W-:Y:S01]  /*2020*/  UMOV UR26, URZ ;  /* 0x000000ff001a7c82 */ /* 0x000fe20008000000 */
[----:B------:R-:W-:Y:S01]  /*2030*/  UMOV UR29, UR44 ;  /* 0x0000002c001d7c82 */ /* 0x000fe20008000000 */
[----:B------:R-:W-:Y:S01]  /*2040*/  UMOV UR25, UR41 ;  /* 0x0000002900197c82 */ /* 0x000fe20008000000 */
[----:B------:R4:W-:Y:S01]  /*2050*/  UTMALDG.3D.2CTA [UR40], [UR22], desc[UR46] ;  /* 0x00002e28160075b4 */ /* 0x0009e20008211000 */
[----:B------:R-:W-:Y:S01]  /*2060*/  UMOV UR7, 0x30000 ;  /* 0x0003000000077882 */ /* 0x000fe20000000000 */
[----:B------:R-:W-:Y:S01]  /*2070*/  UMOV UR12, UR28 ;  /* 0x0000001c000c7c82 */ /* 0x000fe20008000000 */
[----:B------:R-:W-:Y:S01]  /*2080*/  UMOV UR13, UR44 ;  /* 0x0000002c000d7c82 */ /* 0x000fe20008000000 */
[----:B------:R-:W-:Y:S01]  /*2090*/  UMOV UR9, UR41 ;  /* 0x0000002900097c82 */ /* 0x000fe20008000000 */
[----:B------:R4:W-:Y:S01]  /*20a0*/  UTMALDG.3D.2CTA [UR32], [UR20], desc[UR46] ;  /* 0x00002e20140075b4 */ /* 0x0009e20008211000 */
[----:B------:R4:W-:Y:S01]  /*20b0*/  UTMALDG.4D.2CTA [UR24], [UR18], desc[UR46] ;  /* 0x00002e18120075b4 */ /* 0x0009e20008219000 */
[----:B------:R4:W-:Y:S02]  /*20c0*/  UTMALDG.4D.MULTICAST.2CTA [UR8], [UR16], UR7, desc[UR46] ;  /* 0x00002e08100073b4 */ /* 0x0009e40008219807 */
[----:B----4-:R-:W-:Y:S01]  /*20d0*/  NOP ;  /* 0x0000000000007918 */ /* 0x010fe20000000000 */
.L_x_33:
[----:B------:R-:W-:Y:S05]  /*20e0*/  BSYNC.RECONVERGENT B0 ;  /* 0x0000000000007941 */ /* 0x000fea0003800200 */
.L_x_32:
[----:B------:R-:W-:Y:S01]  /*20f0*/  UIADD3 UR42, UPT, UPT, UR42, 0x80, URZ ;  /* 0x000000802a2a7890 */ /* 0x000fe2000fffe0ff */
[----:B------:R-:W-:Y:S01]  /*2100*/  UMOV UR4, UR14 ;  /* 0x0000000e00047c82 */ /* 0x000fe20008000000 */
[----:B------:R-:W-:Y:S01]  /*2110*/  UMOV UR20, UR45 ;  /* 0x0000002d00147c82 */ /* 0x000fe20008000000 */
[----:B------:R-:W-:Y:S09]  /*2120*/  BRA.U UP4, `(.L_x_34) ;  /* 0xfffffff904f07547 */ /* 0x000ff2000b83ffff */
.L_x_26:
[----:B------:R-:W-:Y:S01]  /*2130*/  ULEA UR4, UR14, UR5, 0x3 ;  /* 0x000000050e047291 */ /* 0x000fe2000f8e18ff */
[----:B-1----:R-:W-:Y:S01]  /*2140*/  SHF.L.U32 R0, R12, 0x1f, RZ ;  /* 0x0000001f0c007819 */ /* 0x002fe200000006ff */
[----:B------:R-:W-:Y:S01]  /*2150*/  @!P2 SYNCS.ARRIVE.TRANS64.A1T0 RZ, [UR5+0x158], RZ ;  /* 0x000158ffffffa9a7 */ /* 0x000fe20008100005 */
[----:B------:R-:W-:-:S06]  /*2160*/  UISETP.GT.AND UP0, UPT, UR53, UR52, UPT ;  /* 0x000000343500728c */ /* 0x000fcc000bf04270 */
[----:B--23--:R1:W2:Y:S03]  /*2170*/  SYNCS.PHASECHK.TRANS64.TRYWAIT P1, [UR4+0x90], R0 ;  /* 0x00009000ff0075a7 */ /* 0x00c2a60008021104 */
[----:B------:R-:W-:Y:S05]  /*2180*/  BRA.U !UP0, `(.L_x_35) ;  /* 0x0000000508147547 */ /* 0x000fea000b800000 */
[----:B------:R-:W-:Y:S01]  /*2190*/  UIADD3 UR15, UPT, UPT, UR56, UR20, URZ ;  /* 0x00000014380f7290 */ /* 0x000fe2000fffe0ff */
[----:B------:R-:W-:-:S11]  /*21a0*/  UMOV UR6, UR14 ;  /* 0x0000000e00067c82 */ /* 0x000fd60008000000 */
.L_x_43:
[----:B------:R-:W-:Y:S01]  /*21b0*/  ULEA UR7, UR6, UR5, 0x3 ;  /* 0x0000000506077291 */ /* 0x000fe2000f8e18ff */
[----:B--2---:R-:W-:Y:S01]  /*21c0*/  @P4 MOV R2, 0x5800 ;  /* 0x0000580000024802 */ /* 0x004fe20000000f00 */
[----:B--23--:R-:W-:Y:S10]  /*21d0*/  @P1 BRA `(.L_x_36) ;  /* 0x00000000000c1947 */ /* 0x00cff40003800000 */
[----:B------:R-:W-:-:S04]  /*21e0*/  SHF.L.U32 R3, R12, 0x1f, RZ ;  /* 0x0000001f0c037819 */ /* 0x000fc800000006ff */
[----:B------:R-:W2:Y:S02]  /*21f0*/  SYNCS.PHASECHK.TRANS64.TRYWAIT P0, [UR7+0x90], R3 ;  /* 0x00009003ff0075a7 */ /* 0x000ea40008001107 */
[----:B--2---:R-:W-:Y:S05]  /*2200*/  @!P0 BRA `(.L_x_37) ;  /* 0x0000007000c48947 */ /* 0x004fea0003800000 */
.L_x_36:
[----:B------:R2:W-:Y:S01]  /*2210*/  @P4 SYNCS.ARRIVE.TRANS64 RZ, [UR7], R2 ;  /* 0x00000002ffff49a7 */ /* 0x0005e20008000007 */
[----:B------:R-:W-:-:S04]  /*2220*/  ULOP3.LUT UR4, UR38, 0x2, URZ, 0xfc, !UPT ;  /* 0x0000000226047892 */ /* 0x000fc8000f8efcff */
[----:B------:R-:W-:-:S09]  /*2230*/  UISETP.NE.AND UP0, UPT, UR4, 0x2, UPT ;  /* 0x000000020400788c */ /* 0x000fd2000bf05270 */
[----:B------:R-:W-:Y:S05]  /*2240*/  BRA.U UP0, `(.L_x_38) ;  /* 0x0000000100047547 */ /* 0x000fea000b800000 */
[----:B------:R-:W-:Y:S05]  /*2250*/  BPT.TRAP 0x1 ;  /* 0x000000040000795c */ /* 0x000fea0000300000 */
.L_x_38:
[----:B------:R-:W-:Y:S04]  /*2260*/  BSSY.RECONVERGENT B0, `(.L_x_39) ;  /* 0x0000003000007945 */ /* 0x000fe80003800200 */
[----:B------:R-:W-:Y:S05]  /*2270*/  @!P3 BRA `(.L_x_40) ;  /* 0x000000000004b947 */ /* 0x000fea0003800000 */
[----:B------:R-:W-:Y:S05]  /*2280*/  BPT.TRAP 0x1 ;  /* 0x000000040000795c */ /* 0x000fea0000300000 */
.L_x_40:
[----:B------:R-:W-:Y:S05]  /*2290*/  BSYNC.RECONVERGENT B0 ;  /* 0x0000000000007941 */ /* 0x000fea0003800200 */
.L_x_39:
        /* <DEDUP_REMOVED lines=11> */
[----:B------:R-:W-:Y:S02]  /*2350*/  ULEA UR40, UR6, UR5, 0xd ;  /* 0x0000000506287291 */ /* 0x000fe4000f8e68ff */
[----:B------:R-:W-:Y:S02]  /*2360*/  UIADD3 UR22, UP3, UPT, UR30, 0x80, URZ ;  /* 0x000000801e167890 */ /* 0x000fe4000ff7e0ff */
[----:B------:R-:W-:Y:S02]  /*2370*/  USHF.L.U32 UR16, UR6, 0x9, URZ ;  /* 0x0000000906107899 */ /* 0x000fe400080006ff */
[----:B------:R-:W-:Y:S02]  /*2380*/  ULEA UR32, UR6, UR5, 0xb ;  /* 0x0000000506207291 */ /* 0x000fe4000f8e58ff */
[----:B------:R-:W-:Y:S02]  /*2390*/  UIADD3 UR12, UP2, UPT, UR30, 0x180, URZ ;  /* 0x000001801e0c7890 */ /* 0x000fe4000ff5e0ff */
[----:B------:R-:W-:-:S02]  /*23a0*/  UIADD3 UR28, UP1, UPT, UR30, 0x280, URZ ;  /* 0x000002801e1c7890 */ /* 0x000fc4000ff3e0ff */
[----:B------:R-:W-:Y:S02]  /*23b0*/  UIADD3 UR24, UP0, UPT, UR30, 0x380, URZ ;  /* 0x000003801e187890 */ /* 0x000fe4000ff1e0ff */
[----:B------:R-:W-:Y:S02]  /*23c0*/  USHF.L.U32 UR42, UR20, 0x7, URZ ;  /* 0x00000007142a7899 */ /* 0x000fe400080006ff */
[----:B------:R-:W-:Y:S02]  /*23d0*/  ULOP3.LUT UR41, UR7, 0xfefffff8, URZ, 0xc0, !UPT ;  /* 0xfefffff807297892 */ /* 0x000fe4000f8ec0ff */
[----:B------:R-:W-:Y:S02]  /*23e0*/  UIADD3.X UR23, UPT, UPT, URZ, UR31, URZ, UP3, !UPT ;  /* 0x0000001fff177290 */ /* 0x000fe40009ffe4ff */
[----:B------:R-:W-:Y:S02]  /*23f0*/  UIADD3 UR40, UPT, UPT, UR40, 0x6400, URZ ;  /* 0x0000640028287890 */ /* 0x000fe4000fffe0ff */
[----:B------:R-:W-:-:S02]  /*2400*/  ULOP3.LUT UR8, UR16, UR37, URZ, 0xfc, !UPT ;  /* 0x0000002510087292 */ /* 0x000fc4000f8efcff */
[----:B------:R-:W-:Y:S02]  /*2410*/  UIADD3.X UR13, UPT, UPT, URZ, UR31, URZ, UP2, !UPT ;  /* 0x0000001fff0d7290 */ /* 0x000fe400097fe4ff */
[----:B------:R-:W-:Y:S02]  /*2420*/  UIADD3 UR32, UPT, UPT, UR32, 0x2a400, URZ ;  /* 0x0002a40020207890 */ /* 0x000fe4000fffe0ff */
[----:B------:R-:W-:Y:S02]  /*2430*/  UIADD3.X UR29, UPT, UPT, URZ, UR31, URZ, UP1, !UPT ;  /* 0x0000001fff1d7290 */ /* 0x000fe40008ffe4ff */
[----:B------:R-:W-:Y:S02]  /*2440*/  UIADD3 UR16, UPT, UPT, UR5, 0x33400, UR16 ;  /* 0x0003340005107890 */ /* 0x000fe4000fffe010 */
[----:B------:R-:W-:Y:S02]  /*2450*/  UIADD3 UR8, UPT, UPT, UR5, 0x35800, UR8 ;  /* 0x0003580005087890 */ /* 0x000fe4000fffe008 */
[----:B------:R-:W-:Y:S01]  /*2460*/  UIADD3.X UR25, UPT, UPT, URZ, UR31, URZ, UP0, !UPT ;  /* 0x0000001fff197290 */ /* 0x000fe200087fe4ff */
[----:B------:R-:W-:Y:S01]  /*2470*/  UMOV UR46, 0x0 ;  /* 0x00000000002e7882 */ /* 0x000fe20000000000 */
[----:B------:R-:W-:Y:S01]  /*2480*/  UMOV UR47, 0x10000000 ;  /* 0x10000000002f7882 */ /* 0x000fe20000000000 */
[----:B------:R-:W-:Y:S01]  /*2490*/  UMOV UR36, UR44 ;  /* 0x0000002c00247c82 */ /* 0x000fe20008000000 */
[----:B------:R-:W-:Y:S01]  /*24a0*/  UMOV UR33, UR41 ;  /* 0x0000002900217c82 */ /* 0x000fe20008000000 */
[----:B------:R-:W-:Y:S01]  /*24b0*/  UMOV UR34, UR42 ;  /* 0x0000002a00227c82 */ /* 0x000fe20008000000 */
[----:B------:R-:W-:Y:S01]  /*24c0*/  UTMALDG.3D.2CTA [UR40], [UR22], desc[UR46] ;  /* 0x00002e28160075b4 */ /* 0x000fe20008211000 */
[----:B------:R-:W-:Y:S01]  /*24d0*/  UMOV UR18, URZ ;  /* 0x000000ff00127c82 */ /* 0x000fe20008000000 */
[----:B------:R-:W-:Y:S01]  /*24e0*/  UMOV UR19, UR27 ;  /* 0x0000001b00137c82 */ /* 0x000fe20008000000 */
[----:B------:R-:W-:Y:S01]  /*24f0*/  UMOV UR21, UR44 ;  /* 0x0000002c00157c82 */ /* 0x000fe20008000000 */
[----:B------:R-:W-:Y:S01]  /*2500*/  UMOV UR17, UR41 ;  /* 0x0000002900117c82 */ /* 0x000fe20008000000 */
[----:B------:R-:W-:Y:S01]  /*2510*/  UMOV UR4, 0x30000 ;  /* 0x0003000000047882 */ /* 0x000fe20000000000 */
[----:B------:R-:W-:Y:S01]  /*2520*/  UMOV UR9, UR41 ;  /* 0x0000002900097c82 */ /* 0x000fe20008000000 */
[----:B------:R4:W-:Y:S01]  /*2530*/  UTMALDG.3D.2CTA [UR32], [UR12], desc[UR46] ;  /* 0x00002e200c0075b4 */ /* 0x0009e20008211000 */
[----:B------:R1:W-:Y:S01]  /*2540*/  UTMALDG.4D.2CTA [UR16], [UR28], desc[UR46] ;  /* 0x00002e101c0075b4 */ /* 0x0003e20008219000 */
[----:B----4-:R-:W-:Y:S01]  /*2550*/  UMOV UR12, UR20 ;  /* 0x00000014000c7c82 */ /* 0x010fe20008000000 */
[----:B------:R-:W-:-:S02]  /*2560*/  UMOV UR13, UR44 ;  /* 0x0000002c000d7c82 */ /* 0x000fc40008000000 */
[----:B------:R1:W-:Y:S02]  /*2570*/  UTMALDG.4D.MULTICAST.2CTA [UR8], [UR24], UR4, desc[UR46] ;  /* 0x00002e08180073b4 */ /* 0x0003e40008219804 */
[----:B-1----:R-:W-:Y:S01]  /*2580*/  NOP ;  /* 0x0000000000007918 */ /* 0x002fe20000000000 */
.L_x_42:
[----:B------:R-:W-:Y:S05]  /*2590*/  BSYNC.RECONVERGENT B0 ;  /* 0x0000000000007941 */ /* 0x000fea0003800200 */
.L_x_41:
[----:B------:R-:W-:Y:S01]  /*25a0*/  UIADD3 UR20, UPT, UPT, UR20, 0x1, URZ ;  /* 0x0000000114147890 */ /* 0x000fe2000fffe0ff */
[----:B------:R-:W-:-:S03]  /*25b0*/  UMOV UR6, UR14 ;  /* 0x0000000e00067c82 */ /* 0x000fc60008000000 */
[----:B------:R-:W-:-:S09]  /*25c0*/  UISETP.NE.AND UP0, UPT, UR20, UR15, UPT ;  /* 0x0000000f1400728c */ /* 0x000fd2000bf05270 */
[----:B------:R-:W-:Y:S05]  /*25d0*/  BRA.U UP0, `(.L_x_43) ;  /* 0xfffffff900f47547 */ /* 0x000fea000b83ffff */
.L_x_35:
[C---:B------:R-:W-:Y:S01]  /*25e0*/  LEA R3, R11.reuse, UR5, 0x3 ;  /* 0x000000050b037c11 */ /* 0x040fe2000f8e18ff */
[----:B------:R-:W-:Y:S01]  /*25f0*/  NOP ;  /* 0x0000000000007918 */ /* 0x000fe20000000000 */
[----:B-1----:R-:W-:Y:S02]  /*2600*/  SHF.L.U32 R0, R10, 0x1f, RZ ;  /* 0x0000001f0a007819 */ /* 0x002fe400000006ff */
[----:B------:R-:W-:Y:S02]  /*2610*/  LEA R5, R11, UR5, 0x4 ;  /* 0x000000050b057c11 */ /* 0x000fe4000f8e20ff */
[----:B------:R-:W1:Y:S02]  /*2620*/  SYNCS.PHASECHK.TRANS64.TRYWAIT P0, [R3+URZ+0x160], R0 ;  /* 0x00016000030075a7 */ /* 0x000e6400080011ff */
[----:B-1----:R-:W-:Y:S05]  /*2630*/  @!P0 BRA `(.L_x_44) ;  /* 0x0000006c00d08947 */ /* 0x002fea0003800000 */
.L_x_155:
[----:B------:R-:W4:Y:S01]  /*2640*/  LDS.128 R4, [R5+0x1d0] ;  /* 0x0001d00005047984 */ /* 0x000f220000000c00 */
[----:B------:R-:W-:Y:S01]  /*2650*/  UISETP.GE.AND UP0, UPT, UR39, 0x1, UPT ;  /* 0x000000012700788c */ /* 0x000fe2000bf06270 */
[----:B------:R-:W-:Y:S01]  /*2660*/  @!PT LDS RZ, [RZ] ;  /* 0x00000000fffff984 */ /* 0x000fe20000000800 */
[----:B------:R-:W-:Y:S01]  /*2670*/  @!PT LDS RZ, [RZ] ;  /* 0x00000000fffff984 */ /* 0x000fe20000000800 */
[----:B------:R-:W-:Y:S01]  /*2680*/  @!PT LDS RZ, [RZ] ;  /* 0x00000000fffff984 */ /* 0x000fe20000000800 */
[----:B------:R-:W-:Y:S01]  /*2690*/  @!PT LDS RZ, [RZ] ;  /* 0x00000000fffff984 */ /* 0x000fe20000000800 */
[----:B------:R1:W-:Y:S06]  /*26a0*/  MEMBAR.ALL.CTA ;  /* 0x0000000000007992 */ /* 0x0003ec0000008000 */
[----:B-1----:R-:W1:Y:S01]  /*26b0*/  FENCE.VIEW.ASYNC.S ;  /* 0x00000000000073c6 */ /* 0x002e620000000000 */
[----:B----4-:R-:W-:-:S13]  /*26c0*/  LOP3.LUT P0, RZ, R6, 0x1, RZ, 0xc0, !PT ;  /* 0x0000000106ff7812 */ /* 0x010fda000780c0ff */
[----:B-1----:R-:W-:Y:S01]  /*26d0*/  VOTEU.ANY UP1, P0 ;  /* 0x0000000000ff7886 */ /* 0x002fe20000020100 */
[----:B------:R-:W-:-:S13]  /*26e0*/  PLOP3.LUT P0, PT, PT, PT, UP1, 0x80, 0x8 ;  /* 0x000000000008781c */ /* 0x000fda0003f0f018 */
[----:B------:R-:W-:Y:S02]  /*26f0*/  @P0 LOP3.LUT R0, R5, 0xffff, RZ, 0xc0, !PT ;  /* 0x0000ffff05000812 */ /* 0x000fe400078ec0ff */
[----:B--2---:R-:W-:Y:S02]  /*2700*/  @P0 MOV R2, R4 ;  /* 0x0000000400020202 */ /* 0x004fe40000000f00 */
[----:B------:R-:W-:Y:S01]  /*2710*/  @P0 R2UR UR6, R0 ;  /* 0x00000000000602ca */ /* 0x000fe200000e0000 */
[----:B------:R-:W-:Y:S01]  /*2720*/  VIADD R0, R3, 0x170 ;  /* 0x0000017003007836 */ /* 0x000fe20000000000 */
[----:B------:R-:W-:Y:S02]  /*2730*/  @P0 SHF.R.U32.HI R4, RZ, 0x10, R5 ;  /* 0x00000010ff040819 */ /* 0x000fe40000011605 */
[----:B------:R-:W-:Y:S02]  /*2740*/  @P0 R2UR UR7, R2 ;  /* 0x00000000020702ca */ /* 0x000fe400000e0000 */
[----:B------:R-:W-:-:S02]  /*2750*/  PRMT R0, RZ, 0x654, R0 ;  /* 0x00000654ff007816 */ /* 0x000fc40000000000 */
[----:B------:R-:W-:Y:S02]  /*2760*/  @P0 R2UR UR4, R4 ;  /* 0x00000000040402ca */ /* 0x000fe400000e0000 */
[----:B------:R1:W-:Y:S03]  /*2770*/  SYNCS.ARRIVE.TRANS64.RED.A1T0 RZ, [R0+URZ], RZ ;  /* 0x000000ff00ff79a7 */ /* 0x0003e600081004ff */
[----:B------:R-:W-:-:S04]  /*2780*/  @UP1 UMOV UR48, UR6 ;  /* 0x0000000600301c82 */ /* 0x000fc80008000000 */
[----:B------:R-:W-:-:S04]  /*2790*/  @UP1 UMOV UR49, UR7 ;  /* 0x0000000700311c82 */ /* 0x000fc80008000000 */
[----:B------:R-:W-:Y:S01]  /*27a0*/  @UP1 UMOV UR44, UR4 ;  /* 0x00000004002c1c82 */ /* 0x000fe20008000000 */
[----:B------:R-:W-:Y:S05]  /*27b0*/  BRA.U !UP0, `(.L_x_45) ;  /* 0x0000000108d47547 */ /* 0x000fea000b800000 */
[----:B------:R-:W2:Y:S01]  /*27c0*/  LDCU.128 UR16, c[0x0][0xf10] ;  /* 0x0001e200ff1077ac */ /* 0x000ea20008000c00 */
[----:B------:R-:W4:Y:S01]  /*27d0*/  LDCU UR11, c[0x0][0xf20] ;  /* 0x0001e400ff0b77ac */ /* 0x000f220008000800 */
[----:B------:R-:W3:Y:S01]  /*27e0*/  LDCU UR24, c[0x0][0xf0c] ;  /* 0x0001e180ff1877ac */ /* 0x000ee20008000800 */
[----:B------:R-:W1:Y:S01]  /*27f0*/  LDCU.64 UR8, c[0x0][0xf28] ;  /* 0x0001e500ff0877ac */ /* 0x000e620008000a00 */
[----:B------:R-:W-:Y:S02]  /*2800*/  UISETP.NE.AND UP3, UPT, UR39, 0x1, UPT ;  /* 0x000000012700788c */ /* 0x000fe4000bf65270 */
[----:B--2---:R-:W-:Y:S02]  /*2810*/  UIMAD.WIDE.U32 UR12, UR50, UR19, URZ ;  /* 0x00000013320c72a5 */ /* 0x004fe4000f8e00ff */
[----:B------:R-:W-:Y:S02]  /*2820*/  UIMAD.WIDE.U32 UR6, UR51, UR16, URZ ;  /* 0x00000010330672a5 */ /* 0x000fe4000f8e00ff */
[----:B------:R-:W-:-:S02]  /*2830*/  UISETP.NE.AND UP0, UPT, UR18, 0x1, UPT ;  /* 0x000000011200788c */ /* 0x000fc4000bf05270 */
[----:B------:R-:W-:Y:S01]  /*2840*/  UIMAD.WIDE.U32 UR22, UR48, UR19, URZ ;  /* 0x00000013301672a5 */ /* 0x000fe2000f8e00ff */
[----:B------:R-:W-:Y:S02]  /*2850*/  UMOV UR12, UR13 ;  /* 0x0000000d000c7c82 */ /* 0x000fe40008000000 */
[----:B------:R-:W-:Y:S01]  /*2860*/  UMOV UR6, UR7 ;  /* 0x0000000700067c82 */ /* 0x000fe20008000000 */
[----:B----4-:R-:W-:Y:S02]  /*2870*/  USHF.R.U32.HI UR12, URZ, UR11, UR12 ;  /* 0x0000000bff0c7299 */ /* 0x010fe4000801160c */
[----:B------:R-:W-:Y:S02]  /*2880*/  USHF.R.U32.HI UR7, URZ, UR17, UR6 ;  /* 0x00000011ff077299 */ /* 0x000fe40008011606 */
[----:B---3--:R-:W-:Y:S02]  /*2890*/  UISETP.NE.AND UP2, UPT, UR24, 0x1, UPT ;  /* 0x000000011800788c */ /* 0x008fe4000bf45270 */
[----:B------:R-:W-:-:S02]  /*28a0*/  USEL UR6, UR50, UR12, !UP0 ;  /* 0x0000000c32067287 */ /* 0x000fc4000c000000 */
[----:B------:R-:W-:Y:S02]  /*28b0*/  USEL UR7, UR51, UR7, !UP2 ;  /* 0x0000000733077287 */ /* 0x000fe4000d000000 */
[----:B-1----:R-:W-:Y:S01]  /*28c0*/  UIMAD.WIDE.U32 UR12, UR6, UR8, URZ ;  /* 0x00000008060c72a5 */ /* 0x002fe2000f8e00ff */
[----:B------:R-:W-:Y:S01]  /*28d0*/  UMOV UR4, UR23 ;  /* 0x0000001700047c82 */ /* 0x000fe20008000000 */
[----:B------:R-:W-:Y:S02]  /*28e0*/  UIMAD.WIDE.U32 UR20, UR49, UR16, URZ ;  /* 0x00000010311472a5 */ /* 0x000fe4000f8e00ff */
[----:B------:R-:W-:-:S03]  /*28f0*/  UIMAD.WIDE.U32 UR22, UR7, UR8, URZ ;  /* 0x00000008071672a5 */ /* 0x000fc6000f8e00ff */
[----:B------:R-:W-:Y:S01]  /*2900*/  UMOV UR12, UR13 ;  /* 0x0000000d000c7c82 */ /* 0x000fe20008000000 */
[----:B------:R-:W-:Y:S02]  /*2910*/  USHF.R.U32.HI UR4, URZ, UR11, UR4 ;  /* 0x0000000bff047299 */ /* 0x000fe40008011604 */
[----:B------:R-:W-:Y:S01]  /*2920*/  @UP3 USHF.R.U32.HI UR6, URZ, UR9, UR12 ;  /* 0x00000009ff063299 */ /* 0x000fe2000801160c */
[----:B------:R-:W-:Y:S01]  /*2930*/  UMOV UR20, UR21 ;  /* 0x0000001500147c82 */ /* 0x000fe20008000000 */
[----:B------:R-:W-:Y:S01]  /*2940*/  UMOV UR22, UR23 ;  /* 0x0000001700167c82 */ /* 0x000fe20008000000 */
[----:B------:R-:W-:Y:S02]  /*2950*/  USHF.R.U32.HI UR17, URZ, UR17, UR20 ;  /* 0x00000011ff117299 */ /* 0x000fe40008011614 */
[----:B------:R-:W-:Y:S02]  /*2960*/  USEL UR4, UR48, UR4, !UP0 ;  /* 0x0000000430047287 */ /* 0x000fe4000c000000 */
[----:B------:R-:W-:-:S02]  /*2970*/  @UP3 USHF.R.U32.HI UR7, URZ, UR9, UR22 ;  /* 0x00000009ff073299 */ /* 0x000fc40008011616 */
[----:B------:R-:W-:Y:S02]  /*2980*/  UIMAD UR11, UR39, UR6, URZ ;  /* 0x00000006270b72a4 */ /* 0x000fe4000f8e02ff */
[----:B------:R-:W-:Y:S02]  /*2990*/  USEL UR6, UR49, UR17, !UP2 ;  /* 0x0000001131067287 */ /* 0x000fe4000d000000 */
[----:B------:R-:W-:Y:S02]  /*29a0*/  UIMAD UR12, UR39, UR7, URZ ;  /* 0x00000007270c72a4 */ /* 0x000fe4000f8e02ff */
[----:B------:R-:W-:Y:S02]  /*29b0*/  UISETP.GE.AND UP0, UPT, UR4, UR11, UPT ;  /* 0x0000000b0400728c */ /* 0x000fe4000bf06270 */
[----:B------:R-:W-:Y:S02]  /*29c0*/  UIMAD.WIDE.U32 UR16, UR4, UR8, URZ ;  /* 0x00000008041072a5 */ /* 0x000fe4000f8e00ff */
[----:B------:R-:W-:-:S02]  /*29d0*/  UISETP.GE.OR UP0, UPT, UR6, UR12, UP0 ;  /* 0x0000000c0600728c */ /* 0x000fc40008706670 */
        /* <DEDUP_REMOVED lines=19> */
.L_x_45:
[----:B------:R-:W2:Y:S02]  /*2b10*/  LDCU UR4, c[0x0][0xf30] ;  /* 0x0001e600ff0477ac */ /* 0x000ea40008000800 */
[----:B--2---:R-:W-:-:S09]  /*2b20*/  UISETP.NE.AND UP0, UPT, UR4, 0x1, UPT ;  /* 0x000000010400788c */ /* 0x004fd2000bf05270 */
[----:B------:R-:W-:Y:S05]  /*2b30*/  BRA.U UP0, `(.L_x_46) ;  /* 0x0000000100447547 */ /* 0x000fea000b800000 */
[----:B------:R-:W2:Y:S01]  /*2b40*/  LDCU.128 UR16, c[0x0][0xf10] ;  /* 0x0001e200ff1077ac */ /* 0x000ea20008000c00 */
[----:B------:R-:W4:Y:S01]  /*2b50*/  LDCU UR11, c[0x0][0xf0c] ;  /* 0x0001e180ff0b77ac */ /* 0x000f220008000800 */
[----:B------:R-:W1:Y:S01]  /*2b60*/  LDCU UR12, c[0x0][0xf20] ;  /* 0x0001e400ff0c77ac */ /* 0x000e620008000800 */
[----:B--2---:R-:W-:Y:S02]  /*2b70*/  UIMAD.WIDE.U32 UR8, UR49, UR16, URZ ;  /* 0x00000010310872a5 */ /* 0x004fe4000f8e00ff */
[----:B------:R-:W-:Y:S02]  /*2b80*/  UIMAD.WIDE.U32 UR6, UR48, UR19, URZ ;  /* 0x00000013300672a5 */ /* 0x000fe4000f8e00ff */
[----:B----4-:R-:W-:Y:S02]  /*2b90*/  UISETP.NE.AND UP2, UPT, UR11, 0x1, UPT ;  /* 0x000000010b00788c */ /* 0x010fe4000bf45270 */
[----:B------:R-:W-:Y:S01]  /*2ba0*/  UISETP.NE.AND UP0, UPT, UR18, 0x1, UPT ;  /* 0x000000011200788c */ /* 0x000fe2000bf05270 */
[----:B------:R-:W-:-:S02]  /*2bb0*/  UMOV UR8, UR9 ;  /* 0x0000000900087c82 */ /* 0x000fc40008000000 */
[----:B------:R-:W-:Y:S01]  /*2bc0*/  UMOV UR4, UR7 ;  /* 0x0000000700047c82 */ /* 0x000fe20008000000 */
[----:B------:R-:W-:Y:S02]  /*2bd0*/  USHF.R.U32.HI UR17, URZ, UR17, UR8 ;  /* 0x00000011ff117299 */ /* 0x000fe40008011608 */
[----:B-1----:R-:W-:Y:S02]  /*2be0*/  USHF.R.U32.HI UR4, URZ, UR12, UR4 ;  /* 0x0000000cff047299 */ /* 0x002fe40008011604 */
[----:B------:R-:W-:Y:S02]  /*2bf0*/  USEL UR6, UR49, UR17, !UP2 ;  /* 0x0000001131067287 */ /* 0x000fe4000d000000 */
[----:B------:R-:W-:-:S04]  /*2c00*/  USEL UR4, UR48, UR4, !UP0 ;  /* 0x0000000430047287 */ /* 0x000fc8000c000000 */
[----:B------:R-:W-:Y:S02]  /*2c10*/  UIADD3 UR7, UPT, UPT, UR6, -UR4, URZ ;  /* 0x8000000406077290 */ /* 0x000fe4000fffe0ff */
[----:B------:R-:W-:Y:S02]  /*2c20*/  UIADD3 UR4, UPT, UPT, -UR6, UR4, URZ ;  /* 0x0000000406047290 */ /* 0x000fe4000fffe1ff */
[----:B------:R-:W-:Y:S02]  /*2c30*/  UIMAD UR48, UR7, UR18, UR48 ;  /* 0x00000012073072a4 */ /* 0x000fe4000f8e0230 */
[----:B------:R-:W-:-:S12]  /*2c40*/  UIMAD UR49, UR4, UR11, UR49 ;  /* 0x0000000b043172a4 */ /* 0x000fd8000f8e0231 */
.L_x_46:
[----:B------:R-:W-:Y:S01]  /*2c50*/  VIADD R11, R11, 0x1 ;  /* 0x000000010b0b7836 */ /* 0x000fe20000000000 */
[----:B------:R-:W-:Y:S02]  /*2c60*/  R2UR UR6, R87 ;  /* 0x00000000570672ca */ /* 0x000fe400000e0000 */
[----:B------:R-:W-:Y:S02]  /*2c70*/  R2UR UR4, R86 ;  /* 0x00000000560472ca */ /* 0x000fe400000e0000 */
[C---:B------:R-:W-:Y:S02]  /*2c80*/  ISETP.NE.AND P0, PT, R11.reuse, 0x2, PT ;  /* 0x000000020b00780c */ /* 0x040fe40003f05270 */
[----:B------:R-:W-:Y:S02]  /*2c90*/  PLOP3.LUT P2, PT, PT, PT, PT, 0x80, 0x8 ;  /* 0x000000000008781c */ /* 0x000fe40003f4f070 */
[----:B------:R-:W-:Y:S02]  /*2ca0*/  SEL R3, RZ, 0x1, P0 ;  /* 0x00000001ff037807 */ /* 0x000fe40000000000 */
[----:B------:R-:W-:-:S02]  /*2cb0*/  SEL R11, R11, RZ, P0 ;  /* 0x000000ff0b0b7207 */ /* 0x000fc40000000000 */
[----:B------:R-:W-:Y:S01]  /*2cc0*/  LOP3.LUT R10, R10, R3, RZ, 0x3c, !PT ;  /* 0x000000030a0a7212 */ /* 0x000fe200078e3cff */
[----:B------:R-:W-:Y:S02]  /*2cd0*/  UIADD3 UR27, UPT, UPT, UR49, UR6, URZ ;  /* 0x00000006311b7290 */ /* 0x000fe4000fffe0ff */
[----:B------:R-:W-:Y:S01]  /*2ce0*/  UIADD3 UR26, UPT, UPT, UR48, UR4, URZ ;  /* 0x00000004301a7290 */ /* 0x000fe2000fffe0ff */
[----:B------:R-:W-:Y:S11]  /*2cf0*/  BRA.U UP1, `(.L_x_47) ;  /* 0xffffffed01647547 */ /* 0x000ff6000b83ffff */
[----:B------:R-:W-:Y:S01]  /*2d00*/  UIADD3 UR7, UPT, UPT, UR5, 0x90, URZ ;  /* 0x0000009005077890 */ /* 0x000fe2000fffe0ff */
[----:B------:R-:W-:-:S03]  /*2d10*/  SHF.L.U32 R3, R12, 0x1f, RZ ;  /* 0x0000001f0c037819 */ /* 0x000fc600000006ff */
[----:B------:R-:W-:-:S09]  /*2d20*/  ULEA UR4, UR14, UR7, 0x3 ;  /* 0x000000070e047291 */ /* 0x000fd2000f8e18ff */
[----:B------:R-:W2:Y:S02]  /*2d30*/  SYNCS.PHASECHK.TRANS64.TRYWAIT P0, [UR4], R3 ;  /* 0x00000003ff0075a7 */ /* 0x000ea40008001104 */
[----:B--2---:R-:W-:Y:S05]  /*2d40*/  @!P0 BRA `(.L_x_48) ;  /* 0x0000006800208947 */ /* 0x004fea0003800000 */
.L_x_157:
[----:B------:R-:W-:-:S04]  /*2d50*/  UIADD3 UR4, UPT, UPT, UR14, 0x1, URZ ;  /* 0x000000010e047890 */ /* 0x000fc8000fffe0ff */
[----:B------:R-:W-:-:S04]  /*2d60*/  UISETP.NE.AND UP0, UPT, UR4, 0x12, UPT ;  /* 0x000000120400788c */ /* 0x000fc8000bf05270 */
[----:B------:R-:W-:Y:S02]  /*2d70*/  USEL UR6, URZ, 0x1, UP0 ;  /* 0x00000001ff067887 */ /* 0x000fe40008000000 */
[----:B------:R-:W-:-:S04]  /*2d80*/  USEL UR4, UR4, URZ, UP0 ;  /* 0x000000ff04047287 */ /* 0x000fc80008000000 */
[----:B------:R-:W-:Y:S01]  /*2d90*/  ULEA UR5, UR4, UR7, 0x3 ;  /* 0x0000000704057291 */ /* 0x000fe2000f8e18ff */
[----:B------:R-:W-:-:S04]  /*2da0*/  LOP3.LUT R2, R12, UR6, RZ, 0x3c, !PT ;  /* 0x000000060c027c12 */ /* 0x000fc8000f8e3cff */
[----:B-1----:R-:W-:-:S04]  /*2db0*/  SHF.L.U32 R3, R2, 0x1f, RZ ;  /* 0x0000001f02037819 */ /* 0x002fc800000006ff */
[----:B------:R-:W1:Y:S02]  /*2dc0*/  SYNCS.PHASECHK.TRANS64.TRYWAIT P0, [UR5], R3 ;  /* 0x00000003ff0075a7 */ /* 0x000e640008001105 */
[----:B-1----:R-:W-:Y:S05]  /*2dd0*/  @!P0 BRA `(.L_x_49) ;  /* 0x0000006800148947 */ /* 0x002fea0003800000 */
.L_x_159:
        /* <DEDUP_REMOVED lines=9> */
.L_x_161:
        /* <DEDUP_REMOVED lines=9> */
.L_x_163:
        /* <DEDUP_REMOVED lines=9> */
.L_x_165:
        /* <DEDUP_REMOVED lines=9> */
.L_x_167:
        /* <DEDUP_REMOVED lines=9> */
.L_x_169:
        /* <DEDUP_REMOVED lines=9> */
.L_x_171:
        /* <DEDUP_REMOVED lines=9> */
.L_x_173:
        /* <DEDUP_REMOVED lines=9> */
.L_x_175:
        /* <DEDUP_REMOVED lines=9> */
.L_x_177:
        /* <DEDUP_REMOVED lines=9> */
.L_x_179:
        /* <DEDUP_REMOVED lines=9> */
.L_x_181:
        /* <DEDUP_REMOVED lines=9> */
.L_x_183:
        /* <DEDUP_REMOVED lines=9> */
.L_x_185:
        /* <DEDUP_REMOVED lines=9> */
.L_x_187:
        /* <DEDUP_REMOVED lines=9> */
.L_x_189:
[----:B------:R-:W-:-:S04]  /*3650*/  UIADD3 UR4, UPT, UPT, UR4, 0x1, URZ ;  /* 0x0000000104047890 */ /* 0x000fc8000fffe0ff */
[----:B------:R-:W-:-:S04]  /*3660*/  UISETP.NE.AND UP0, UPT, UR4, 0x12, UPT ;  /* 0x000000120400788c */ /* 0x000fc8000bf05270 */
[----:B------:R-:W-:Y:S02]  /*3670*/  USEL UR5, URZ, 0x1, UP0 ;  /* 0x00000001ff057887 */ /* 0x000fe40008000000 */
[----:B------:R-:W-:-:S04]  /*3680*/  USEL UR4, UR4, URZ, UP0 ;  /* 0x000000ff04047287 */ /* 0x000fc80008000000 */
[----:B------:R-:W-:Y:S01]  /*3690*/  ULEA UR4, UR4, UR7, 0x3 ;  /* 0x0000000704047291 */ /* 0x000fe2000f8e18ff */
[----:B-1----:R-:W-:-:S04]  /*36a0*/  LOP3.LUT R3, R2, UR5, RZ, 0x3c, !PT ;  /* 0x0000000502037c12 */ /* 0x002fc8000f8e3cff */
[----:B------:R-:W-:Y:S01]  /*36b0*/  SHF.L.U32 R3, R3, 0x1f, RZ ;  /* 0x0000001f03037819 */ /* 0x000fe200000006ff */
[----:B------:R-:W-:-:S07]  /*36c0*/  IMAD.U32 R0, RZ, RZ, UR4 ;  /* 0x00000004ff007e24 */ /* 0x000fce000f8e00ff */
.L_x_65:
[----:B-1----:R1:W2:Y:S02]  /*36d0*/  SYNCS.PHASECHK.TRANS64.TRYWAIT P0, [R0+URZ], R3 ;  /* 0x00000003000075a7 */ /* 0x0022a400080011ff */
[----:B--2---:R-:W-:Y:S05]  /*36e0*/  @!P0 NANOSLEEP.SYNCS 0x989680 ;  /* 0x009896800000895d */ /* 0x004fea0003900000 */
[----:B------:R-:W2:Y:S02]  /*36f0*/  @!P0 SYNCS.PHASECHK.TRANS64 P0, [R0+URZ], R3 ;  /* 0x00000003000085a7 */ /* 0x000ea400080010ff */
[----:B--2---:R-:W-:Y:S05]  /*3700*/  @P0 EXIT ;  /* 0x000000000000094d */ /* 0x004fea0003800000 */
[----:B------:R-:W-:Y:S05]  /*3710*/  BRA `(.L_x_65) ;  /* 0xfffffffc00ec7947 */ /* 0x000fea000383ffff */
.L_x_23:
[----:B------:R-:W-:-:S04]  /*3720*/  UISETP.NE.AND UP0, UPT, UR55, URZ, UPT ;  /* 0x000000ff3700728c */ /* 0x000fc8000bf05270 */
[----:B------:R-:W-:-:S09]  /*3730*/  UISETP.NE.OR UP0, UPT, UR18, 0x1, UP0 ;  /* 0x000000011200788c */ /* 0x000fd20008705670 */
[----:B------:R-:W-:Y:S05]  /*3740*/  BRA.U UP0, `(.L_x_66) ;  /* 0x0000000500487547 */ /* 0x000fea000b800000 */
[----:B------:R-:W-:Y:S01]  /*3750*/  ISETP.GE.U32.AND P2, PT, R3, 0x2, PT ;  /* 0x000000020300780c */ /* 0x000fe20003f46070 */
[----:B------:R-:W-:Y:S01]  /*3760*/  IMAD.MOV.U32 R12, RZ, RZ, 0x1 ;  /* 0x00000001ff0c7424 */ /* 0x000fe200078e00ff */
[----:B------:R-:W-:Y:S02]  /*3770*/  CS2R R10, SRZ ;  /* 0x00000000000a7805 */ /* 0x000fe4000001ff00 */
[----:B------:R-:W-:Y:S01]  /*3780*/  CS2R R8, SRZ ;  /* 0x0000000000087805 */ /* 0x000fe2000001ff00 */
[----:B------:R-:W-:Y:S01]  /*3790*/  UMOV UR6, 0x400 ;  /* 0x0000040000067882 */ /* 0x000fe20000000000 */
[----:B------:R-:W-:Y:S01]  /*37a0*/  UMOV UR5, URZ ;  /* 0x000000ff00057c82 */ /* 0x000fe20008000000 */
[----:B------:R-:W-:-:S12]  /*37b0*/  ULEA UR6, UR55, UR6, 0x18 ;  /* 0x0000000637067291 */ /* 0x000fd8000f8ec0ff */
.L_x_70:
[----:B------:R-:W-:Y:S02]  /*37c0*/  LEA R0, R8, UR6, 0x3 ;  /* 0x0000000608007c11 */ /* 0x000fe4000f8e18ff */
[----:B------:R-:W-:-:S03]  /*37d0*/  SHF.L.U32 R5, R9, 0x1f, RZ ;  /* 0x0000001f09057819 */ /* 0x000fc600000006ff */
[----:B------:R-:W-:Y:S01]  /*37e0*/  VIADD R4, R0, 0x1b0 ;  /* 0x000001b000047836 */ /* 0x000fe20000000000 */
[----:B------:R-:W1:Y:S02]  /*37f0*/  SYNCS.PHASECHK.TRANS64.TRYWAIT P0, [R0+URZ+0x1a0], R5 ;  /* 0x0001a005000075a7 */ /* 0x000e6400080011ff */
[----:B-1----:R-:W-:Y:S05]  /*3800*/  @!P0 BRA `(.L_x_67) ;  /* 0x0000006400088947 */ /* 0x002fea0003800000 */
.L_x_190:
[----:B------:R-:W-:Y:S01]  /*3810*/  ULEA UR4, UR5, UR6, 0x3 ;  /* 0x0000000605047291 */ /* 0x000fe2000f8e18ff */
[----:B------:R-:W-:Y:S01]  /*3820*/  PRMT R4, RZ, 0x654, R4 ;  /* 0x00000654ff047816 */ /* 0x000fe20000000004 */
[----:B-1----:R-:W-:Y:S01]  /*3830*/  @!P2 IMAD.MOV.U32 R5, RZ, RZ, 0x10 ;  /* 0x00000010ff05a424 */ /* 0x002fe200078e00ff */
[----:B------:R-:W-:Y:S01]  /*3840*/  SHF.L.U32 R7, R12, 0x1f, RZ ;  /* 0x0000001f0c077819 */ /* 0x000fe200000006ff */
[----:B------:R-:W-:Y:S01]  /*3850*/  UIADD3 UR7, UPT, UPT, UR4, 0x160, URZ ;  /* 0x0000016004077890 */ /* 0x000fe2000fffe0ff */
[----:B------:R1:W-:Y:S05]  /*3860*/  SYNCS.ARRIVE.TRANS64.RED.A1T0 RZ, [R4+URZ], RZ ;  /* 0x000000ff04ff79a7 */ /* 0x0003ea00081004ff */
[----:B------:R-:W-:Y:S01]  /*3870*/  IMAD.U32 R0, RZ, RZ, UR7 ;  /* 0x00000007ff007e24 */ /* 0x000fe2000f8e00ff */
[----:B------:R-:W2:Y:S04]  /*3880*/  SYNCS.PHASECHK.TRANS64.TRYWAIT P0, [UR4+0x170], R7 ;  /* 0x00017007ff0075a7 */ /* 0x000ea80008001104 */
[----:B------:R-:W-:Y:S01]  /*3890*/  PRMT R13, R3, 0x654, R0 ;  /* 0x00000654030d7816 */ /* 0x000fe20000000000 */
[----:B-12---:R-:W-:Y:S06]  /*38a0*/  @!P0 BRA `(.L_x_68) ;  /* 0x0000006000f48947 */ /* 0x006fec0003800000 */
.L_x_192:
[----:B------:R-:W-:Y:S01]  /*38b0*/  ULEA UR8, UR5, UR6, 0x4 ;  /* 0x0000000605087291 */ /* 0x000fe2000f8e20ff */
[----:B------:R-:W-:Y:S01]  /*38c0*/  SEL R2, R13, R2, !P2 ;  /* 0x000000020d027207 */ /* 0x000fe20005000000 */
[----:B------:R-:W-:Y:S01]  /*38d0*/  UIADD3 UR9, UPT, UPT, UR4, 0x160, URZ ;  /* 0x0000016004097890 */ /* 0x000fe2000fffe0ff */
[----:B-1----:R-:W-:Y:S01]  /*38e0*/  LEA R0, R11, UR6, 0x3 ;  /* 0x000000060b007c11 */ /* 0x002fe2000f8e18ff */
[----:B------:R-:W-:Y:S01]  /*38f0*/  UIADD3 UR8, UPT, UPT, UR8, 0x1d0, URZ ;  /* 0x000001d008087890 */ /* 0x000fe2000fffe0ff */
[----:B------:R1:W-:Y:S01]  /*3900*/  @!P2 SYNCS.ARRIVE.TRANS64.RED RZ, [R2+URZ], R5 ;  /* 0x0000000502ffa9a7 */ /* 0x0003e200080004ff */
[----:B------:R-:W-:Y:S01]  /*3910*/  UIADD3 UR4, UPT, UPT, UR5, 0x1, URZ ;  /* 0x0000000105047890 */ /* 0x000fe2000fffe0ff */
[----:B------:R-:W-:-:S03]  /*3920*/  VIADD R8, R8, 0x1 ;  /* 0x0000000108087836 */ /* 0x000fc60000000000 */
[----:B------:R-:W-:Y:S02]  /*3930*/  UISETP.NE.AND UP0, UPT, UR4, 0x2, UPT ;  /* 0x000000020400788c */ /* 0x000fe4000bf05270 */
[----:B------:R-:W-:Y:S01]  /*3940*/  ISETP.NE.AND P0, PT, R8, 0x2, PT ;  /* 0x000000020800780c */ /* 0x000fe20003f05270 */
[----:B------:R-:W-:Y:S06]  /*3950*/  UGETNEXTWORKID.BROADCAST [UR8], [UR9] ;  /* 0x00000000080073ca */ /* 0x000fec0008000100 */
[----:B------:R-:W-:Y:S02]  /*3960*/  USEL UR7, URZ, 0x1, UP0 ;  /* 0x00000001ff077887 */ /* 0x000fe40008000000 */
[----:B------:R-:W-:-:S04]  /*3970*/  USEL UR5, UR4, URZ, UP0 ;  /* 0x000000ff04057287 */ /* 0x000fc80008000000 */
[----:B------:R-:W-:Y:S02]  /*3980*/  LOP3.LUT R12, R12, UR7, RZ, 0x3c, !PT ;  /* 0x000000070c0c7c12 */ /* 0x000fe4000f8e3cff */
[----:B-1----:R-:W-:-:S04]  /*3990*/  SHF.L.U32 R5, R10, 0x1f, RZ ;  /* 0x0000001f0a057819 */ /* 0x002fc800000006ff */
[----:B------:R-:W1:Y:S02]  /*39a0*/  SYNCS.PHASECHK.TRANS64.TRYWAIT P1, [R0+URZ+0x160], R5 ;  /* 0x00016005000075a7 */ /* 0x000e6400080211ff */
[----:B-1----:R-:W-:Y:S05]  /*39b0*/  @!P1 BRA `(.L_x_69) ;  /* 0x0000006000c89947 */ /* 0x002fea0003800000 */
.L_x_193:
[C---:B------:R-:W-:Y:S01]  /*39c0*/  LEA R4, R11.reuse, UR6, 0x4 ;  /* 0x000000060b047c11 */ /* 0x040fe2000f8e20ff */
[----:B-1----:R-:W-:Y:S01]  /*39d0*/  VIADD R0, R0, 0x170 ;  /* 0x0000017000007836 */ /* 0x002fe20000000000 */
[----:B------:R-:W-:Y:S01]  /*39e0*/  SEL R8, R8, RZ, P0 ;  /* 0x000000ff08087207 */ /* 0x000fe20000000000 */
[----:B------:R-:W-:-:S03]  /*39f0*/  VIADD R11, R11, 0x1 ;  /* 0x000000010b0b7836 */ /* 0x000fc60000000000 */
[----:B------:R-:W1:Y:S01]  /*3a00*/  LDS.128 R4, [R4+0x1d0] ;  /* 0x0001d00004047984 */ /* 0x000e620000000c00 */
[----:B------:R-:W-:Y:S02]  /*3a10*/  PRMT R0, RZ, 0x654, R0 ;  /* 0x00000654ff007816 */ /* 0x000fe40000000000 */
[C---:B------:R-:W-:Y:S01]  /*3a20*/  ISETP.NE.AND P1, PT, R11.reuse, 0x2, PT ;  /* 0x000000020b00780c */ /* 0x040fe20003f25270 */
[----:B------:R-:W-:Y:S01]  /*3a30*/  @!PT LDS RZ, [RZ] ;  /* 0x00000000fffff984 */ /* 0x000fe20000000800 */
[----:B------:R-:W-:Y:S01]  /*3a40*/  @!PT LDS RZ, [RZ] ;  /* 0x00000000fffff984 */ /* 0x000fe20000000800 */
[----:B------:R-:W-:Y:S01]  /*3a50*/  @!PT LDS RZ, [RZ] ;  /* 0x00000000fffff984 */ /* 0x000fe20000000800 */
[----:B------:R-:W-:Y:S01]  /*3a60*/  @!PT LDS RZ, [RZ] ;  /* 0x00000000fffff984 */ /* 0x000fe20000000800 */
[----:B------:R2:W-:Y:S06]  /*3a70*/  MEMBAR.ALL.CTA ;  /* 0x0000000000007992 */ /* 0x0005ec0000008000 */
[----:B--2---:R-:W2:Y:S01]  /*3a80*/  FENCE.VIEW.ASYNC.S ;  /* 0x00000000000073c6 */ /* 0x004ea20000000000 */
[----:B------:R-:W-:Y:S01]  /*3a90*/  SEL R11, R11, RZ, P1 ;  /* 0x000000ff0b0b7207 */ /* 0x000fe20000800000 */
[----:B--2---:R2:W-:Y:S01]  /*3aa0*/  SYNCS.ARRIVE.TRANS64.RED.A1T0 RZ, [R0+URZ], RZ ;  /* 0x000000ff00ff79a7 */ /* 0x0045e200081004ff */
[----:B-1----:R-:W-:-:S02]  /*3ab0*/  LOP3.LUT P3, RZ, R6, 0x1, RZ, 0xc0, !PT ;  /* 0x0000000106ff7812 */ /* 0x002fc4000786c0ff */
[----:B------:R-:W-:-:S04]  /*3ac0*/  SEL R5, RZ, 0x1, P1 ;  /* 0x00000001ff057807 */ /* 0x000fc80000800000 */
[----:B------:R-:W-:Y:S02]  /*3ad0*/  LOP3.LUT R10, R10, R5, RZ, 0x3c, !PT ;  /* 0x000000050a0a7212 */ /* 0x000fe400078e3cff */
[----:B--2---:R-:W-:-:S04]  /*3ae0*/  SEL R0, RZ, 0x1, P0 ;  /* 0x00000001ff007807 */ /* 0x004fc80000000000 */
[----:B------:R-:W-:Y:S01]  /*3af0*/  LOP3.LUT R9, R9, R0, RZ, 0x3c, !PT ;  /* 0x0000000009097212 */ /* 0x000fe200078e3cff */
[----:B------:R-:W-:Y:S06]  /*3b00*/  @P3 BRA `(.L_x_70) ;  /* 0xfffffffc002c3947 */ /* 0x000fec000383ffff */
[----:B------:R-:W-:Y:S01]  /*3b10*/  ULEA UR4, UR5, UR6, 0x3 ;  /* 0x0000000605047291 */ /* 0x000fe2000f8e18ff */
[----:B------:R-:W-:-:S08]  /*3b20*/  SHF.L.U32 R3, R12, 0x1f, RZ ;  /* 0x0000001f0c037819 */ /* 0x000fd000000006ff */
[----:B------:R-:W1:Y:S02]  /*3b30*/  SYNCS.PHASECHK.TRANS64 P0, [UR4+0x170], R3 ;  /* 0x00017003ff0075a7 */ /* 0x000e640008001004 */
[----:B-1----:R-:W-:Y:S05]  /*3b40*/  @P0 BRA `(.L_x_71) ;  /* 0x0000000000080947 */ /* 0x002fea0003800000 */
[----:B------:R-:W1:Y:S02]  /*3b50*/  SYNCS.PHASECHK.TRANS64.TRYWAIT P0, [UR4+0x170], R3 ;  /* 0x00017003ff0075a7 */ /* 0x000e640008001104 */
[----:B-1----:R-:W-:Y:S05]  /*3b60*/  @!P0 BRA `(.L_x_72) ;  /* 0x0000006000708947 */ /* 0x002fea0003800000 */
.L_x_71:
[----:B------:R-:W-:-:S04]  /*3b70*/  UIADD3 UR7, UPT, UPT, UR5, 0x1, URZ ;  /* 0x0000000105077890 */ /* 0x000fc8000fffe0ff */
[----:B------:R-:W-:-:S04]  /*3b80*/  UISETP.NE.AND UP0, UPT, UR7, 0x2, UPT ;  /* 0x000000020700788c */ /* 0x000fc8000bf05270 */
[----:B------:R-:W-:Y:S02]  /*3b90*/  USEL UR8, URZ, 0x1, UP0 ;  /* 0x00000001ff087887 */ /* 0x000fe40008000000 */
[----:B------:R-:W-:-:S04]  /*3ba0*/  USEL UR7, UR7, URZ, UP0 ;  /* 0x000000ff07077287 */ /* 0x000fc80008000000 */
[----:B------:R-:W-:Y:S01]  /*3bb0*/  ULEA UR7, UR7, UR6, 0x3 ;  /* 0x0000000607077291 */ /* 0x000fe2000f8e18ff */
[----:B-1----:R-:W-:-:S04]  /*3bc0*/  LOP3.LUT R3, R12, UR8, RZ, 0x3c, !PT ;  /* 0x000000080c037c12 */ /* 0x002fc8000f8e3cff */
[----:B------:R-:W-:-:S04]  /*3bd0*/  SHF.L.U32 R0, R3, 0x1f, RZ ;  /* 0x0000001f03007819 */ /* 0x000fc800000006ff */
[----:B------:R-:W1:Y:S02]  /*3be0*/  SYNCS.PHASECHK.TRANS64 P0, [UR7+0x170], R0 ;  /* 0x00017000ff0075a7 */ /* 0x000e640008001007 */
[----:B-1----:R-:W-:Y:S05]  /*3bf0*/  @P0 EXIT ;  /* 0x000000000000094d */ /* 0x002fea0003800000 */
[----:B------:R-:W-:Y:S02]  /*3c00*/  SHF.L.U32 R3, R3, 0x1f, RZ ;  /* 0x0000001f03037819 */ /* 0x000fe400000006ff */
[----:B------:R-:W-:-:S07]  /*3c10*/  MOV R0, UR7 ;  /* 0x0000000700007c02 */ /* 0x000fce0008000f00 */
.L_x_73:
[----:B-1----:R1:W2:Y:S02]  /*3c20*/  SYNCS.PHASECHK.TRANS64.TRYWAIT P0, [R0+URZ+0x170], R3 ;  /* 0x00017003000075a7 */ /* 0x0022a400080011ff */
[----:B--2---:R-:W-:Y:S05]  /*3c30*/  @!P0 NANOSLEEP.SYNCS 0x989680 ;  /* 0x009896800000895d */ /* 0x004fea0003900000 */
[----:B------:R-:W2:Y:S02]  /*3c40*/  @!P0 SYNCS.PHASECHK.TRANS64 P0, [R0+URZ+0x170], R3 ;  /* 0x00017003000085a7 */ /* 0x000ea400080010ff */
[----:B--2---:R-:W-:Y:S05]  /*3c50*/  @P0 EXIT ;  /* 0x000000000000094d */ /* 0x004fea0003800000 */
[----:B------:R-:W-:Y:S05]  /*3c60*/  BRA `(.L_x_73) ;  /* 0xfffffffc00ec7947 */ /* 0x000fea000383ffff */
.L_x_66:
[----:B------:R-:W-:Y:S05]  /*3c70*/  BRA.U UP5, `(.L_x_74) ;  /* 0x0000001905387547 */ /* 0x000fea000b800000 */
[----:B------:R-:W-:Y:S01]  /*3c80*/  UMOV UR5, 0x40 ;  /* 0x0000004000057882 */ /* 0x000fe20000000000 */
[----:B------:R-:W-:Y:S01]  /*3c90*/  NOP ;  /* 0x0000000000007918 */ /* 0x000fe20000000000 */
[----:B------:R-:W-:Y:S01]  /*3ca0*/  ULEA UR5, UR55, UR5, 0x18 ;  /* 0x0000000537057291 */ /* 0x000fe2000f8ec0ff */
[----:B------:R-:W-:Y:S02]  /*3cb0*/  UMOV UR6, 0x400 ;  /* 0x0000040000067882 */ /* 0x000fe40000000000 */
[----:B------:R-:W-:-:S06]  /*3cc0*/  ULEA UR6, UR55, UR6, 0x18 ;  /* 0x0000000637067291 */ /* 0x000fcc000f8ec0ff */
[----:B------:R-:W1:Y:S02]  /*3cd0*/  LDS.U8 R3, [UR5+0x1c] ;  /* 0x00001c05ff037984 */ /* 0x000e640008000000 */
[----:B-1----:R-:W-:-:S13]  /*3ce0*/  ISETP.NE.AND P0, PT, R3, RZ, PT ;  /* 0x000000ff0300720c */ /* 0x002fda0003f05270 */
[----:B------:R-:W-:Y:S05]  /*3cf0*/  @P0 BRA `(.L_x_75) ;  /* 0x0000000400080947 */ /* 0x000fea0003800000 */
[----:B------:R-:W-:Y:S02]  /*3d00*/  UISETP.NE.U32.AND UP1, UPT, UR53, 0x1, UPT ;  /* 0x000000013500788c */ /* 0x000fe4000bf25070 */
[----:B------:R-:W-:-:S07]  /*3d10*/  UIADD3 UR7, UPT, UPT, UR5, 0x8, URZ ;  /* 0x0000000805077890 */ /* 0x000fce000fffe0ff */
[----:B------:R-:W-:Y:S05]  /*3d20*/  BRA.U !UP1, `(.L_x_76) ;  /* 0x00000001099c7547 */ /* 0x000fea000b800000 */
[----:B------:R-:W-:Y:S01]  /*3d30*/  ELECT P0, URZ, PT ;  /* 0x0000000000ff782f */ /* 0x000fe20003800000 */
[----:B------:R-:W-:-:S12]  /*3d40*/  BSSY B0, `(.L_x_76) ;  /* 0x0000025000007945 */ /* 0x000fd80003800000 */
[----:B------:R-:W-:Y:S05]  /*3d50*/  @!P0 BRA `(.L_x_77) ;  /* 0x00000000008c8947 */ /* 0x000fea0003800000 */
[----:B------:R-:W-:-:S05]  /*3d60*/  UMOV UR4, 0x10 ;  /* 0x0000001000047882 */ /* 0x000fca0000000000 */
[----:B------:R-:W-:Y:S04]  /*3d70*/  DEPBAR.LE SB1, 0x36 ;  /* 0x00009d800000791a */ /* 0x000fe80000000000 */
[----:B------:R-:W1:Y:S02]  /*3d80*/  UTCATOMSWS.2CTA.FIND_AND_SET.ALIGN UP0, UR4, UR4 ;  /* 0x00000004000475e3 */ /* 0x000e640008200800 */
[----:B-1----:R-:W-:Y:S01]  /*3d90*/  MOV R10, UR4 ;  /* 0x00000004000a7c02 */ /* 0x002fe20008000f00 */
[----:B------:R-:W-:Y:S06]  /*3da0*/  BRA.U UP0, `(.L_x_78) ;  /* 0x0000000100187547 */ /* 0x000fec000b800000 */
.L_x_79:
[----:B------:R-:W-:Y:S05]  /*3db0*/  NANOSLEEP 0x64 ;  /* 0x000000640000795d */ /* 0x000fea0003800000 */
[----:B------:R-:W-:-:S05]  /*3dc0*/  UMOV UR4, 0x10 ;  /* 0x0000001000047882 */ /* 0x000fca0000000000 */
[----:B------:R-:W-:Y:S04]  /*3dd0*/  DEPBAR.LE SB1, 0x36 ;  /* 0x00009d800000791a */ /* 0x000fe80000000000 */
[----:B------:R-:W1:Y:S02]  /*3de0*/  UTCATOMSWS.2CTA.FIND_AND_SET.ALIGN UP0, UR4, UR4 ;  /* 0x00000004000475e3 */ /* 0x000e640008200800 */
[----:B-1----:R-:W-:Y:S01]  /*3df0*/  MOV R10, UR4 ;  /* 0x00000004000a7c02 */ /* 0x002fe20008000f00 */
[----:B------:R-:W-:Y:S05]  /*3e00*/  BRA.U !UP0, `(.L_x_79) ;  /* 0xfffffffd08e87547 */ /* 0x000fea000b83ffff */
.L_x_78:
[----:B------:R-:W1:Y:S01]  /*3e10*/  LDS R6, [UR5+0x10] ;  /* 0x00001005ff067984 */ /* 0x000e620008000800 */
[----:B------:R-:W-:Y:S01]  /*3e20*/  IMAD.U32 R3, RZ, RZ, UR6 ;  /* 0x00000006ff037e24 */ /* 0x000fe2000f8e00ff */
[----:B------:R-:W-:-:S03]  /*3e30*/  MOV R4, UR52 ;  /* 0x0000003400047c02 */ /* 0x000fc60008000f00 */
[----:B------:R-:W-:Y:S01]  /*3e40*/  VIADD R3, R3, 0x1f0 ;  /* 0x000001f003037836 */ /* 0x000fe20000000000 */
[----:B-1----:R-:W-:-:S04]  /*3e50*/  SHF.L.U32 R6, R6, 0x1f, RZ ;  /* 0x0000001f06067819 */ /* 0x002fc800000006ff */
[----:B------:R-:W1:Y:S02]  /*3e60*/  SYNCS.PHASECHK.TRANS64.TRYWAIT P0, [UR5+0x8], R6 ;  /* 0x00000806ff0075a7 */ /* 0x000e640008001105 */
[----:B-1----:R-:W-:Y:S05]  /*3e70*/  @P0 BRA `(.L_x_80) ;  /* 0x0000000000080947 */ /* 0x002fea0003800000 */
[----:B------:R-:W1:Y:S02]  /*3e80*/  SYNCS.PHASECHK.TRANS64.TRYWAIT P0, [UR5+0x8], R6 ;  /* 0x00000806ff0075a7 */ /* 0x000e640008001105 */
[----:B-1----:R-:W-:Y:S05]  /*3e90*/  @!P0 BRA `(.L_x_81) ;  /* 0x0000005c00bc8947 */ /* 0x002fea0003800000 */
.L_x_80:
[----:B------:R-:W-:Y:S01]  /*3ea0*/  PRMT R4, R4, 0x654, R3 ;  /* 0x0000065404047816 */ /* 0x000fe20000000003 */
[----:B------:R-:W-:Y:S01]  /*3eb0*/  HFMA2 R3, -RZ, RZ, 0, 5.9604644775390625e-08 ;  /* 0x00000001ff037431 */ /* 0x000fe200000001ff */
[----:B------:R-:W-:Y:S01]  /*3ec0*/  UPRMT UR4, UR52, 0x654, UR7 ;  /* 0x0000065434047896 */ /* 0x000fe20008000007 */
[----:B------:R-:W-:Y:S02]  /*3ed0*/  IMAD.MOV.U32 R7, RZ, RZ, 0xffff ;  /* 0x0000ffffff077424 */ /* 0x000fe400078e00ff */
[----:B-1----:R-:W-:Y:S02]  /*3ee0*/  IMAD.MOV.U32 R6, RZ, RZ, 0x4 ;  /* 0x00000004ff067424 */ /* 0x002fe400078e00ff */
[----:B------:R-:W-:Y:S01]  /*3ef0*/  IMAD.SHL.U32 R9, R10, 0x20, RZ ;  /* 0x000000200a097824 */ /* 0x000fe200078e00ff */
[----:B------:R-:W-:Y:S02]  /*3f00*/  MOV R5, UR4 ;  /* 0x0000000400057c02 */ /* 0x000fe40008000f00 */
[-C--:B------:R-:W-:Y:S01]  /*3f10*/  SHF.L.U32 R8, R7, R10.reuse, RZ ;  /* 0x0000000a07087219 */ /* 0x080fe200000006ff */
[----:B------:R1:W-:Y:S01]  /*3f20*/  SYNCS.ARRIVE.TRANS64.RED RZ, [UR4], R6 ;  /* 0x00000006ffff79a7 */ /* 0x0003e20008000404 */
[----:B------:R-:W-:Y:S01]  /*3f30*/  SHF.L.U32 R7, R3, R10, RZ ;  /* 0x0000000a03077219 */ /* 0x000fe200000006ff */
[----:B------:R1:W-:Y:S04]  /*3f40*/  STS [UR6+0x1f0], R9 ;  /* 0x0001f009ff007988 */ /* 0x0003e80008000806 */
[----:B------:R1:W-:Y:S04]  /*3f50*/  STAS [R4.64], R10 ;  /* 0x0000000a04007dbd */ /* 0x0003e8000c0008ff */
[----:B------:R1:W-:Y:S04]  /*3f60*/  ATOMS.OR RZ, [UR5+0x14], R8 ;  /* 0x00001408ffff798c */ /* 0x0003e8000b000005 */
[----:B------:R1:W-:Y:S04]  /*3f70*/  ATOMS.OR RZ, [UR5+0x18], R7 ;  /* 0x00001807ffff798c */ /* 0x0003e8000b000005 */
[----:B------:R1:W-:Y:S02]  /*3f80*/  ATOMS.XOR RZ, [UR5+0x10], R3 ;  /* 0x00001003ffff798c */ /* 0x0003e4000b800005 */
.L_x_77:
[----:B------:R-:W-:Y:S05]  /*3f90*/  BSYNC B0 ;  /* 0x0000000000007941 */ /* 0x000fea0003800000 */
.L_x_76:
[----:B------:R-:W-:Y:S05]  /*3fa0*/  BRA.U UP1, `(.L_x_82) ;  /* 0x00000001016c7547 */ /* 0x000fea000b800000 */
[----:B------:R-:W-:-:S03]  /*3fb0*/  UMOV UR4, 0xffffffff ;  /* 0xffffffff00047882 */ /* 0x000fc60000000000 */
[----:B------:R-:W-:Y:S05]  /*3fc0*/  BRA.DIV UR4, `(.L_x_83) ;  /* 0x0000005e04887947 */ /* 0x000fea000b800000 */
[----:B------:R-:W-:-:S13]  /*3fd0*/  ELECT P0, URZ, PT ;  /* 0x0000000000ff782f */ /* 0x000fda0003800000 */
.L_x_197:
[----:B------:R-:W-:Y:S05]  /*3fe0*/  @!P0 BRA `(.L_x_82) ;  /* 0x00000000005c8947 */ /* 0x000fea0003800000 */
[----:B-1----:R-:W1:Y:S02]  /*3ff0*/  LDS R4, [UR5+0x10] ;  /* 0x00001005ff047984 */ /* 0x002e640008000800 */
[----:B-1----:R-:W-:-:S04]  /*4000*/  SHF.L.U32 R4, R4, 0x1f, RZ ;  /* 0x0000001f04047819 */ /* 0x002fc800000006ff */
[----:B------:R-:W1:Y:S02]  /*4010*/  SYNCS.PHASECHK.TRANS64.TRYWAIT P0, [UR5+0x8], R4 ;  /* 0x00000804ff0075a7 */ /* 0x000e640008001105 */
[----:B-1----:R-:W-:Y:S05]  /*4020*/  @P0 BRA `(.L_x_84) ;  /* 0x0000000000080947 */ /* 0x002fea0003800000 */
[----:B------:R-:W1:Y:S02]  /*4030*/  SYNCS.PHASECHK.TRANS64.TRYWAIT P0, [UR5+0x8], R4 ;  /* 0x00000804ff0075a7 */ /* 0x000e640008001105 */
[----:B-1----:R-:W-:Y:S05]  /*4040*/  @!P0 BRA `(.L_x_85) ;  /* 0x0000005c008c8947 */ /* 0x002fea0003800000 */
.L_x_84:
[----:B------:R-:W2:Y:S01]  /*4050*/  LDS R6, [UR6+0x1f0] ;  /* 0x0001f006ff067984 */ /* 0x000ea20008000800 */
[----:B-1----:R-:W-:Y:S02]  /*4060*/  HFMA2 R3, -RZ, RZ, 0, 5.9604644775390625e-08 ;  /* 0x00000001ff037431 */ /* 0x002fe400000001ff */
[----:B------:R-:W-:Y:S01]  /*4070*/  IMAD.MOV.U32 R4, RZ, RZ, 0xffff ;  /* 0x0000ffffff047424 */ /* 0x000fe200078e00ff */
[----:B------:R-:W-:Y:S01]  /*4080*/  UPRMT UR4, UR52, 0x654, UR7 ;  /* 0x0000065434047896 */ /* 0x000fe20008000007 */
[----:B--2---:R-:W-:-:S03]  /*4090*/  IMAD.SHL.U32 R5, R6, 0x20, RZ ;  /* 0x0000002006057824 */ /* 0x004fc600078e00ff */
[-C--:B------:R-:W-:Y:S02]  /*40a0*/  SHF.L.U32 R4, R4, R6.reuse, RZ ;  /* 0x0000000604047219 */ /* 0x080fe400000006ff */
[----:B------:R-:W-:Y:S01]  /*40b0*/  SHF.L.U32 R6, R3, R6, RZ ;  /* 0x0000000603067219 */ /* 0x000fe200000006ff */
[----:B------:R2:W-:Y:S04]  /*40c0*/  STS [UR6+0x1f0], R5 ;  /* 0x0001f005ff007988 */ /* 0x0005e80008000806 */
[----:B------:R2:W-:Y:S04]  /*40d0*/  ATOMS.OR RZ, [UR5+0x14], R4 ;  /* 0x00001404ffff798c */ /* 0x0005e8000b000005 */
[----:B------:R2:W-:Y:S01]  /*40e0*/  ATOMS.OR RZ, [UR5+0x18], R6 ;  /* 0x00001806ffff798c */ /* 0x0005e2000b000005 */
[----:B------:R-:W-:Y:S03]  /*40f0*/  SYNCS.ARRIVE.TRANS64.RED.A1T0 RZ, [UR4], RZ ;  /* 0x000000ffffff79a7 */ /* 0x000fe60008100404 */
[----:B------:R2:W-:Y:S01]  /*4100*/  ATOMS.XOR RZ, [UR5+0x10], R3 ;  /* 0x00001003ffff798c */ /* 0x0005e2000b800005 */
[----:B------:R-:W-:Y:S05]  /*4110*/  BRA `(.L_x_82) ;  /* 0x0000000000107947 */ /* 0x000fea0003800000 */
.L_x_75:
[----:B------:R-:W-:Y:S02]  /*4120*/  MOV R3, 0xffffffff ;  /* 0xffffffff00037802 */ /* 0x000fe40000000f00 */
[----:B------:R-:W-:-:S03]  /*4130*/  MOV R4, 0x4160 ;  /* 0x0000416000047802 */ /* 0x000fc60000000f00 */
[----:B------:R1:W-:Y:S04]  /*4140*/  STS [UR6+0x1f0], R3 ;  /* 0x0001f003ff007988 */ /* 0x0003e80008000806 */
[----:B-1---5:R-:W-:Y:S05]  /*4150*/  CALL.REL.NOINC `($__internal_1_$__cuda_sm10x_tcgen05_guardrail_trap_phase_invalid_during_alloc) ;  /* 0x0000006000bc7944 */ /* 0x022fea0003c00000 */
.L_x_82:
[----:B------:R-:W-:Y:S05]  /*4160*/  WARPSYNC.ALL ;  /* 0x0000000000007948 */ /* 0x000fea0003800000 */
[----:B------:R-:W3:Y:S01]  /*4170*/  S2UR UR22, SR_CgaCtaId ;  /* 0x00000000001679c3 */ /* 0x000ee20000008800 */
[----:B------:R-:W-:Y:S01]  /*4180*/  UMOV UR4, 0x400 ;  /* 0x0000040000047882 */ /* 0x000fe20000000000 */
[----:B------:R-:W-:-:S06]  /*4190*/  NOP ;  /* 0x0000000000007918 */ /* 0x000fcc0000000000 */
[----:B------:R-:W-:Y:S06]  /*41a0*/  BAR.ARV 0x6, 0xa0 ;  /* 0x0182800000007b1d */ /* 0x000fec0000002000 */
[----:B------:R-:W4:Y:S01]  /*41b0*/  LDCU UR11, c[0x0][0x38c] ;  /* 0x00007180ff0b77ac */ /* 0x000f220008000800 */
[----:B------:R-:W-:Y:S01]  /*41c0*/  LOP3.LUT R2, R2, 0xffff, RZ, 0xc0, !PT ;  /* 0x0000ffff02027812 */ /* 0x000fe200078ec0ff */
[----:B-1----:R-:W-:Y:S01]  /*41d0*/  IMAD.MOV.U32 R10, RZ, RZ, 0x1 ;  /* 0x00000001ff0a7424 */ /* 0x002fe200078e00ff */
[----:B------:R-:W-:Y:S02]  /*41e0*/  LOP3.LUT R0, R0, 0xffff, RZ, 0xc0, !PT ;  /* 0x0000ffff00007812 */ /* 0x000fe400078ec0ff */
[----:B------:R-:W-:-:S02]  /*41f0*/  CS2R R8, SRZ ;  /* 0x0000000000087805 */ /* 0x000fc4000001ff00 */
[----:B------:R-:W-:Y:S01]  /*4200*/  R2UR UR34, R2 ;  /* 0x00000000022272ca */ /* 0x000fe200000e0000 */
[----:B------:R-:W1:Y:S01]  /*4210*/  LDCU UR45, c[0x0][0x370] ;  /* 0x00006e00ff2d77ac */ /* 0x000e620008000800 */
[----:B------:R-:W-:Y:S01]  /*4220*/  R2UR UR47, R0 ;  /* 0x00000000002f72ca */ /* 0x000fe200000e0000 */
[----:B---3--:R-:W-:Y:S01]  /*4230*/  ULEA UR22, UR22, UR4, 0x18 ;  /* 0x0000000416167291 */ /* 0x008fe2000f8ec0ff */
[----:B------:R-:W-:Y:S01]  /*4240*/  UMOV UR43, URZ ;  /* 0x000000ff002b7c82 */ /* 0x000fe20008000000 */
[----:B------:R-:W-:Y:S02]  /*4250*/  UISETP.GE.AND UP5, UPT, UR39, 0x1, UPT ;  /* 0x000000012700788c */ /* 0x000fe4000bfa6270 */
[----:B------:R-:W-:Y:S02]  /*4260*/  UIADD3 UR5, UPT, UPT, UR22, 0x2a400, URZ ;  /* 0x0002a40016057890 */ /* 0x000fe4000fffe0ff */
[----:B------:R-:W-:-:S03]  /*4270*/  UIADD3 UR7, UPT, UPT, UR22, 0x35800, URZ ;  /* 0x0003580016077890 */ /* 0x000fc6000fffe0ff */
[----:B--2---:R-:W2:Y:S01]  /*4280*/  LDS R3, [UR22+0x1f0] ;  /* 0x0001f016ff037984 */ /* 0x004ea20008000800 */
[----:B----4-:R-:W-:Y:S02]  /*4290*/  UIADD3 UR11, UPT, UPT, UR11, 0x7f, URZ ;  /* 0x0000007f0b0b7890 */ /* 0x010fe4000fffe0ff */
[----:B------:R-:W-:Y:S02]  /*42a0*/  UIADD3 UR6, UPT, UPT, UR22, 0x6400, URZ ;  /* 0x0000640016067890 */ /* 0x000fe4000fffe0ff */
[----:B------:R-:W-:Y:S02]  /*42b0*/  UIADD3 UR4, UPT, UPT, UR22, 0x33400, URZ ;  /* 0x0003340016047890 */ /* 0x000fe4000fffe0ff */
[----:B------:R-:W-:Y:S02]  /*42c0*/  USHF.R.U32.HI UR8, URZ, 0x4, UR5 ;  /* 0x00000004ff087899 */ /* 0x000fe40008011605 */
[----:B------:R-:W-:Y:S02]  /*42d0*/  USHF.R.S32.HI UR9, URZ, 0x1f, UR11 ;  /* 0x0000001fff097899 */ /* 0x000fe4000801140b */
[----:B------:R-:W-:-:S02]  /*42e0*/  USHF.R.U32.HI UR5, URZ, 0x4, UR7 ;  /* 0x00000004ff057899 */ /* 0x000fc40008011607 */
[----:B------:R-:W-:Y:S02]  /*42f0*/  USHF.R.U32.HI UR10, URZ, 0x4, UR6 ;  /* 0x00000004ff0a7899 */ /* 0x000fe40008011606 */
[----:B------:R-:W-:Y:S02]  /*4300*/  USHF.R.U32.HI UR6, URZ, 0x4, UR4 ;  /* 0x00000004ff067899 */ /* 0x000fe40008011604 */
[----:B------:R-:W-:Y:S02]  /*4310*/  ULEA.HI UR4, UR9, UR11, URZ, 0x7 ;  /* 0x0000000b09047291 */ /* 0x000fe4000f8f38ff */
[----:B------:R-:W-:Y:S02]  /*4320*/  ULOP3.LUT UR5, UR5, 0x3fff, URZ, 0xc0, !UPT ;  /* 0x00003fff05057892 */ /* 0x000fe4000f8ec0ff */
[----:B------:R-:W-:Y:S02]  /*4330*/  USHF.R.S32.HI UR46, URZ, 0x7, UR4 ;  /* 0x00000007ff2e7899 */ /* 0x000fe40008011404 */
[----:B------:R-:W-:-:S02]  /*4340*/  ULOP3.LUT UR38, UR5, 0x10000, URZ, 0xfc, !UPT ;  /* 0x0001000005267892 */ /* 0x000fc4000f8efcff */
[----:B------:R-:W-:Y:S02]  /*4350*/  ULOP3.LUT UR10, UR10, 0x3fff, URZ, 0xc0, !UPT ;  /* 0x00003fff0a0a7892 */ /* 0x000fe4000f8ec0ff */
[----:B------:R-:W-:Y:S02]  /*4360*/  ULOP3.LUT UR8, UR8, 0x3fff, URZ, 0xc0, !UPT ;  /* 0x00003fff08087892 */ /* 0x000fe4000f8ec0ff */
[----:B------:R-:W-:Y:S02]  /*4370*/  ULOP3.LUT UR6, UR6, 0x3fff, URZ, 0xc0, !UPT ;  /* 0x00003fff06067892 */ /* 0x000fe4000f8ec0ff */
[----:B------:R-:W-:Y:S02]  /*4380*/  UISETP.LT.AND UP0, UPT, UR46, 0x1, UPT ;  /* 0x000000012e00788c */ /* 0x000fe4000bf01270 */
[----:B------:R-:W-:Y:S01]  /*4390*/  UISETP.NE.AND UP4, UPT, UR39, 0x1, UPT ;  /* 0x000000012700788c */ /* 0x000fe2000bf85270 */
[----:B------:R-:W3:Y:S01]  /*43a0*/  LDCU UR44, c[0x0][0x374] ;  /* 0x00006e80ff2c77ac */ /* 0x000ee20008000800 */
[----:B------:R-:W-:Y:S01]  /*43b0*/  ULOP3.LUT UR35, UR10, 0x10000, URZ, 0xfc, !UPT ;  /* 0x000100000a237892 */ /* 0x000fe2000f8efcff */
[----:B--2---:R-:W-:Y:S01]  /*43c0*/  R2UR UR24, R3 ;  /* 0x00000000031872ca */ /* 0x004fe200000e0000 */
[----:B------:R-:W-:Y:S01]  /*43d0*/  IMAD.MOV.U32 R3, RZ, RZ, RZ ;  /* 0x000000ffff037224 */ /* 0x000fe200078e00ff */
[----:B------:R-:W-:-:S02]  /*43e0*/  ULOP3.LUT UR36, UR8, 0x10000, URZ, 0xfc, !UPT ;  /* 0x0001000008247892 */ /* 0x000fc4000f8efcff */
[----:B------:R-:W-:Y:S02]  /*43f0*/  ULOP3.LUT UR37, UR6, 0x10000, URZ, 0xfc, !UPT ;  /* 0x0001000006257892 */ /* 0x000fe4000f8efcff */
[----:B------:R-:W-:Y:S02]  /*4400*/  USEL UR50, UR46, 0x1, !UP0 ;  /* 0x000000012e327887 */ /* 0x000fe4000c000000 */
[----:B------:R-:W-:Y:S01]  /*4410*/  UISETP.NE.AND UP3, UPT, UR53, URZ, UPT ;  /* 0x000000ff3500728c */ /* 0x000fe2000bf65270 */
[----:B------:R-:W-:Y:S01]  /*4420*/  UMOV UR19, URZ ;  /* 0x000000ff00137c82 */ /* 0x000fe20008000000 */
[----:B------:R-:W-:-:S03]  /*4430*/  UMOV UR18, URZ ;  /* 0x000000ff00127c82 */ /* 0x000fc60008000000 */
[----:B------:R-:W-:Y:S02]  /*4440*/  UIADD3 UR30, UPT, UPT, UR24, 0x80, URZ ;  /* 0x00000080181e7890 */ /* 0x000fe4000fffe0ff */
[----:B------:R-:W-:Y:S02]  /*4450*/  UIADD3 UR32, UPT, UPT, UR24, -0x7fffff80, URZ ;  /* 0x8000008018207890 */ /* 0x000fe4000fffe0ff */
[----:B------:R-:W-:Y:S02]  /*4460*/  USHF.R.U32.HI UR4, URZ, 0x11, UR30 ;  /* 0x00000011ff047899 */ /* 0x000fe4000801161e */
[----:B------:R-:W-:Y:S02]  /*4470*/  USHF.R.U32.HI UR5, URZ, 0x11, UR32 ;  /* 0x00000011ff057899 */ /* 0x000fe40008011620 */
[----:B------:R-:W-:Y:S02]  /*4480*/  ULOP3.LUT UR4, UR4, 0x6000, URZ, 0xc0, !UPT ;  /* 0x0000600004047892 */ /* 0x000fe4000f8ec0ff */
[----:B------:R-:W-:-:S02]  /*4490*/  ULOP3.LUT UR5, UR5, 0x6000, URZ, 0xc0, !UPT ;  /* 0x0000600005057892 */ /* 0x000fc4000f8ec0ff */
[----:B------:R-:W-:Y:S02]  /*44a0*/  UIADD3 UR51, UPT, UPT, UR24, 0x84, URZ ;  /* 0x0000008418337890 */ /* 0x000fe4000fffe0ff */
[----:B------:R-:W-:Y:S02]  /*44b0*/  ULOP3.LUT UR49, UR4, 0x1090, URZ, 0xfc, !UPT ;  /* 0x0000109004317892 */ /* 0x000fe4000f8efcff */
[----:B-1-3--:R-:W-:-:S12]  /*44c0*/  ULOP3.LUT UR48, UR5, 0x1090, URZ, 0xfc, !UPT ;  /* 0x0000109005307892 */ /* 0x00afd8000f8efcff */
.L_x_95:
[C---:B------:R-:W-:Y:S02]  /*44d0*/  LEA R2, R9.reuse, UR22, 0x3 ;  /* 0x0000001609027c11 */ /* 0x040fe4000f8e18ff */
[----:B------:R-:W-:Y:S02]  /*44e0*/  SHF.L.U32 R5, R8, 0x1f, RZ ;  /* 0x0000001f08057819 */ /* 0x000fe400000006ff */
[----:B------:R-:W-:Y:S02]  /*44f0*/  LEA R6, R9, UR22, 0x4 ;  /* 0x0000001609067c11 */ /* 0x000fe4000f8e20ff */
[----:B------:R-:W1:Y:S02]  /*4500*/  SYNCS.PHASECHK.TRANS64.TRYWAIT P0, [R2+URZ+0x160], R5 ;  /* 0x00016005020075a7 */ /* 0x000e6400080011ff */
[----:B-1-3--:R-:W-:Y:S05]  /*4510*/  @!P0 BRA `(.L_x_86) ;  /* 0x0000005800708947 */ /* 0x00afea0003800000 */
.L_x_198:
[----:B-1----:R-:W1:Y:S01]  /*4520*/  LDS.128 R4, [R6+0x1d0] ;  /* 0x0001d00006047984 */ /* 0x002e620000000c00 */
[----:B------:R-:W-:Y:S01]  /*4530*/  @!PT LDS RZ, [RZ] ;  /* 0x00000000fffff984 */ /* 0x000fe20000000800 */
[----:B------:R-:W-:Y:S01]  /*4540*/  @!PT LDS RZ, [RZ] ;  /* 0x00000000fffff984 */ /* 0x000fe20000000800 */
[----:B------:R-:W-:Y:S01]  /*4550*/  @!PT LDS RZ, [RZ] ;  /* 0x00000000fffff984 */ /* 0x000fe20000000800 */
[----:B------:R-:W-:Y:S01]  /*4560*/  @!PT LDS RZ, [RZ] ;  /* 0x00000000fffff984 */ /* 0x000fe20000000800 */
[----:B------:R2:W-:Y:S06]  /*4570*/  MEMBAR.ALL.CTA ;  /* 0x0000000000007992 */ /* 0x0005ec0000008000 */
[----:B--2---:R-:W2:Y:S01]  /*4580*/  FENCE.VIEW.ASYNC.S ;  /* 0x00000000000073c6 */ /* 0x004ea20000000000 */
[----:B-1----:R-:W-:-:S13]  /*4590*/  LOP3.LUT P0, RZ, R6, 0x1, RZ, 0xc0, !PT ;  /* 0x0000000106ff7812 */ /* 0x002fda000780c0ff */
[----:B--2---:R-:W-:Y:S01]  /*45a0*/  VOTEU.ANY UP2, P0 ;  /* 0x0000000000ff7886 */ /* 0x004fe20000040100 */
[----:B------:R-:W-:-:S13]  /*45b0*/  PLOP3.LUT P0, PT, PT, PT, UP2, 0x80, 0x8 ;  /* 0x000000000008781c */ /* 0x000fda0003f0f028 */
[----:B------:R-:W-:Y:S02]  /*45c0*/  @P0 MOV R0, R4 ;  /* 0x0000000400000202 */ /* 0x000fe40000000f00 */
[----:B------:R-:W-:Y:S02]  /*45d0*/  @P0 LOP3.LUT R4, R5, 0xffff, RZ, 0xc0, !PT ;  /* 0x0000ffff05040812 */ /* 0x000fe400078ec0ff */
[----:B------:R-:W-:Y:S01]  /*45e0*/  @P0 R2UR UR5, R0 ;  /* 0x00000000000502ca */ /* 0x000fe200000e0000 */
[----:B------:R-:W-:Y:S01]  /*45f0*/  VIADD R0, R2, 0x170 ;  /* 0x0000017002007836 */ /* 0x000fe20000000000 */
[----:B------:R-:W-:-:S04]  /*4600*/  @P0 R2UR UR4, R4 ;  /* 0x00000000040402ca */ /* 0x000fc800000e0000 */
[----:B------:R-:W-:-:S04]  /*4610*/  PRMT R0, RZ, 0x654, R0 ;  /* 0x00000654ff007816 */ /* 0x000fc80000000000 */
[----:B------:R1:W-:Y:S03]  /*4620*/  SYNCS.ARRIVE.TRANS64.RED.A1T0 RZ, [R0+URZ], RZ ;  /* 0x000000ff00ff79a7 */ /* 0x0003e600081004ff */
[----:B------:R-:W-:Y:S02]  /*4630*/  @UP2 UMOV UR42, UR5 ;  /* 0x00000005002a2c82 */ /* 0x000fe40008000000 */
[----:B------:R-:W-:Y:S01]  /*4640*/  @UP2 UMOV UR40, UR4 ;  /* 0x0000000400282c82 */ /* 0x000fe20008000000 */
[----:B------:R-:W-:Y:S05]  /*4650*/  BRA.U !UP5, `(.L_x_87) ;  /* 0x000000010dd07547 */ /* 0x000fea000b800000 */
[----:B------:R-:W2:Y:S01]  /*4660*/  LDCU.128 UR12, c[0x0][0xf10] ;  /* 0x0001e200ff0c77ac */ /* 0x000ea20008000c00 */
[----:B------:R-:W3:Y:S01]  /*4670*/  LDCU UR25, c[0x0][0xf20] ;  /* 0x0001e400ff1977ac */ /* 0x000ee20008000800 */
[----:B------:R-:W4:Y:S01]  /*4680*/  LDCU UR23, c[0x0][0xf0c] ;  /* 0x0001e180ff1777ac */ /* 0x000f220008000800 */
[----:B------:R-:W1:Y:S01]  /*4690*/  LDCU.64 UR8, c[0x0][0xf28] ;  /* 0x0001e500ff0877ac */ /* 0x000e620008000a00 */
[----:B--2---:R-:W-:Y:S02]  /*46a0*/  UIMAD.WIDE.U32 UR6, UR44, UR15, URZ ;  /* 0x0000000f2c0672a5 */ /* 0x004fe4000f8e00ff */
[----:B------:R-:W-:Y:S02]  /*46b0*/  UIMAD.WIDE.U32 UR4, UR45, UR12, URZ ;  /* 0x0000000c2d0472a5 */ /* 0x000fe4000f8e00ff */
[----:B------:R-:W-:Y:S02]  /*46c0*/  UISETP.NE.AND UP0, UPT, UR14, 0x1, UPT ;  /* 0x000000010e00788c */ /* 0x000fe4000bf05270 */
[----:B------:R-:W-:Y:S01]  /*46d0*/  UIMAD.WIDE.U32 UR20, UR40, UR15, URZ ;  /* 0x0000000f281472a5 */ /* 0x000fe2000f8e00ff */
[----:B------:R-:W-:-:S02]  /*46e0*/  UMOV UR6, UR7 ;  /* 0x0000000700067c82 */ /* 0x000fc40008000000 */
[----:B------:R-:W-:Y:S01]  /*46f0*/  UMOV UR4, UR5 ;  /* 0x0000000500047c82 */ /* 0x000fe20008000000 */
[----:B---3--:R-:W-:Y:S02]  /*4700*/  USHF.R.U32.HI UR6, URZ, UR25, UR6 ;  /* 0x00000019ff067299 */ /* 0x008fe40008011606 */
[----:B----4-:R-:W-:Y:S02]  /*4710*/  UISETP.NE.AND UP1, UPT, UR23, 0x1, UPT ;  /* 0x000000011700788c */ /* 0x010fe4000bf25270 */
[----:B------:R-:W-:Y:S02]  /*4720*/  USHF.R.U32.HI UR4, URZ, UR13, UR4 ;  /* 0x0000000dff047299 */ /* 0x000fe40008011604 */
[----:B------:R-:W-:Y:S02]  /*4730*/  USEL UR5, UR44, UR6, !UP0 ;  /* 0x000000062c057287 */ /* 0x000fe4000c000000 */
[----:B------:R-:W-:Y:S02]  /*4740*/  USEL UR6, UR45, UR4, !UP1 ;  /* 0x000000042d067287 */ /* 0x000fe4000c800000 */
[----:B-1----:R-:W-:Y:S01]  /*4750*/  UIMAD.WIDE.U32 UR10, UR5, UR8, URZ ;  /* 0x00000008050a72a5 */ /* 0x002fe2000f8e00ff */
[----:B------:R-:W-:Y:S01]  /*4760*/  UMOV UR4, UR21 ;  /* 0x0000001500047c82 */ /* 0x000fe20008000000 */
[----:B------:R-:W-:-:S02]  /*4770*/  UIMAD.WIDE.U32 UR16, UR42, UR12, URZ ;  /* 0x0000000c2a1072a5 */ /* 0x000fc4000f8e00ff */
        /* <DEDUP_REMOVED lines=34> */
.L_x_87:
[----:B------:R-:W2:Y:S02]  /*49a0*/  LDCU UR4, c[0x0][0xf30] ;  /* 0x0001e600ff0477ac */ /* 0x000ea40008000800 */
[----:B--2---:R-:W-:-:S09]  /*49b0*/  UISETP.NE.AND UP0, UPT, UR4, 0x1, UPT ;  /* 0x000000010400788c */ /* 0x004fd2000bf05270 */
[----:B------:R-:W-:Y:S05]  /*49c0*/  BRA.U UP0, `(.L_x_88) ;  /* 0x00000001003c7547 */ /* 0x000fea000b800000 */
[----:B------:R-:W2:Y:S01]  /*49d0*/  LDCU.128 UR8, c[0x0][0xf10] ;  /* 0x0001e200ff0877ac */ /* 0x000ea20008000c00 */
[----:B------:R-:W3:Y:S01]  /*49e0*/  LDCU UR12, c[0x0][0xf0c] ;  /* 0x0001e180ff0c77ac */ /* 0x000ee20008000800 */
[----:B------:R-:W4:Y:S01]  /*49f0*/  LDCU UR13, c[0x0][0xf20] ;  /* 0x0001e400ff0d77ac */ /* 0x000f220008000800 */
[----:B--2---:R-:W-:Y:S02]  /*4a00*/  UIMAD.WIDE.U32 UR6, UR42, UR8, URZ ;  /* 0x000000082a0672a5 */ /* 0x004fe4000f8e00ff */
[----:B------:R-:W-:Y:S02]  /*4a10*/  UIMAD.WIDE.U32 UR4, UR40, UR11, URZ ;  /* 0x0000000b280472a5 */ /* 0x000fe4000f8e00ff */
[----:B---3--:R-:W-:Y:S02]  /*4a20*/  UISETP.NE.AND UP0, UPT, UR12, 0x1, UPT ;  /* 0x000000010c00788c */ /* 0x008fe4000bf05270 */
[----:B------:R-:W-:Y:S01]  /*4a30*/  UISETP.NE.AND UP1, UPT, UR10, 0x1, UPT ;  /* 0x000000010a00788c */ /* 0x000fe2000bf25270 */
[----:B------:R-:W-:-:S02]  /*4a40*/  UMOV UR6, UR7 ;  /* 0x0000000700067c82 */ /* 0x000fc40008000000 */
[----:B------:R-:W-:Y:S01]  /*4a50*/  UMOV UR4, UR5 ;  /* 0x0000000500047c82 */ /* 0x000fe20008000000 */
[----:B------:R-:W-:Y:S02]  /*4a60*/  USHF.R.U32.HI UR9, URZ, UR9, UR6 ;  /* 0x00000009ff097299 */ /* 0x000fe40008011606 */
[----:B----4-:R-:W-:Y:S02]  /*4a70*/  USHF.R.U32.HI UR4, URZ, UR13, UR4 ;  /* 0x0000000dff047299 */ /* 0x010fe40008011604 */
[----:B------:R-:W-:Y:S02]  /*4a80*/  USEL UR5, UR42, UR9, !UP0 ;  /* 0x000000092a057287 */ /* 0x000fe4000c000000 */
[----:B------:R-:W-:-:S04]  /*4a90*/  USEL UR4, UR40, UR4, !UP1 ;  /* 0x0000000428047287 */ /* 0x000fc8000c800000 */
[----:B------:R-:W-:-:S04]  /*4aa0*/  UIADD3 UR4, UPT, UPT, UR5, -UR4, URZ ;  /* 0x8000000405047290 */ /* 0x000fc8000fffe0ff */
[----:B------:R-:W-:-:S12]  /*4ab0*/  UIMAD UR40, UR4, UR10, UR40 ;  /* 0x0000000a042872a4 */ /* 0x000fd8000f8e0228 */
.L_x_88:
[----:B------:R-:W-:Y:S01]  /*4ac0*/  IADD3 R9, PT, PT, R9, 0x1, RZ ;  /* 0x0000000109097810 */ /* 0x000fe20007ffe0ff */
[----:B------:R-:W-:Y:S06]  /*4ad0*/  BRA.U UP3, `(.L_x_89) ;  /* 0x0000000503387547 */ /* 0x000fec000b800000 */
[----:B------:R-:W2:Y:S01]  /*4ae0*/  LDCU UR4, c[0x0][0x38c] ;  /* 0x00007180ff0477ac */ /* 0x000ea20008000800 */
[----:B------:R-:W-:Y:S02]  /*4af0*/  PLOP3.LUT P1, PT, PT, PT, PT, 0x80, 0x8 ;  /* 0x000000000008781c */ /* 0x000fe40003f2f070 */
[----:B------:R-:W-:Y:S01]  /*4b00*/  SHF.L.U32 R5, R10, 0x1f, RZ ;  /* 0x0000001f0a057819 */ /* 0x000fe200000006ff */
[----:B------:R-:W-:Y:S02]  /*4b10*/  ULEA UR41, UR43, UR22, 0x3 ;  /* 0x000000162b297291 */ /* 0x000fe4000f8e18ff */
[----:B------:R-:W-:Y:S02]  /*4b20*/  ULEA UR23, UR43, UR24, 0x6 ;  /* 0x000000182b177291 */ /* 0x000fe4000f8e30ff */
[----:B--2---:R-:W-:-:S06]  /*4b30*/  UISETP.GE.AND UP0, UPT, UR4, 0x1, UPT ;  /* 0x000000010400788c */ /* 0x004fcc000bf06270 */
[----:B------:R-:W-:-:S05]  /*4b40*/  PLOP3.LUT P0, PT, PT, PT, UP0, 0x80, 0x8 ;  /* 0x000000000008781c */ /* 0x000fca0003f0f008 */
[----:B------:R-:W-:-:S08]  /*4b50*/  @UP0 ULEA UR4, UR19, UR22, 0x3 ;  /* 0x0000001613040291 */ /* 0x000fd0000f8e18ff */
[----:B-1----:R-:W-:-:S04]  /*4b60*/  @P0 SHF.L.U32 R0, R3, 0x1f, RZ ;  /* 0x0000001f03000819 */ /* 0x002fc800000006ff */
[----:B------:R1:W2:Y:S01]  /*4b70*/  @P0 SYNCS.PHASECHK.TRANS64.TRYWAIT P1, [UR4], R0 ;  /* 0x00000000ff0005a7 */ /* 0x0002a20008021104 */
[----:B------:R-:W-:-:S04]  /*4b80*/  ULEA.HI UR4, UR26, UR26, URZ, 0x1 ;  /* 0x0000001a1a047291 */ /* 0x000fc8000f8f08ff */
[----:B------:R-:W-:-:S04]  /*4b90*/  ULOP3.LUT UR4, UR4, 0x7ffffffe, URZ, 0xc0, !UPT ;  /* 0x7ffffffe04047892 */ /* 0x000fc8000f8ec0ff */
[----:B------:R-:W-:-:S04]  /*4ba0*/  UIADD3 UR4, UPT, UPT, -UR4, UR26, URZ ;  /* 0x0000001a04047290 */ /* 0x000fc8000fffe1ff */
[----:B------:R-:W-:Y:S01]  /*4bb0*/  ULEA UR31, UR4, UR51, 0x1 ;  /* 0x00000033041f7291 */ /* 0x000fe2000f8e08ff */
[----:B------:R-:W3:Y:S02]  /*4bc0*/  SYNCS.PHASECHK.TRANS64.TRYWAIT P0, [UR41+0x190], R5 ;  /* 0x00019005ff0075a7 */ /* 0x000ee40008001129 */
[----:B-123--:R-:W-:Y:S09]  /*4bd0*/  @!P0 BRA `(.L_x_90) ;  /* 0x0000005000d48947 */ /* 0x00eff20003800000 */
.L_x_200:
[----:B------:R-:W-:Y:S01]  /*4be0*/  UMOV UR25, UR18 ;  /* 0x0000001200197c82 */ /* 0x000fe20008000000 */
[----:B------:R-:W-:Y:S05]  /*4bf0*/  BRA.U !UP0, `(.L_x_91) ;  /* 0x0000000108e07547 */ /* 0x000fea000b800000 */
[----:B------:R-:W-:Y:S02]  /*4c00*/  ULOP3.LUT UR33, UR31, 0x80000000, URZ, 0x3c, !UPT ;  /* 0x800000001f217892 */ /* 0x000fe4000f8e3cff */
[----:B------:R-:W-:Y:S02]  /*4c10*/  USHF.R.U32.HI UR5, URZ, 0x1a, UR31 ;  /* 0x0000001aff057899 */ /* 0x000fe4000801161f */
[----:B------:R-:W-:Y:S02]  /*4c20*/  USHF.R.U32.HI UR4, URZ, 0x1a, UR33 ;  /* 0x0000001aff047899 */ /* 0x000fe40008011621 */
[----:B------:R-:W-:Y:S02]  /*4c30*/  ULOP3.LUT UR5, UR5, 0x30, URZ, 0xc0, !UPT ;  /* 0x0000003005057892 */ /* 0x000fe4000f8ec0ff */
[----:B------:R-:W-:Y:S02]  /*4c40*/  ULOP3.LUT UR4, UR4, 0x30, URZ, 0xc0, !UPT ;  /* 0x0000003004047892 */ /* 0x000fe4000f8ec0ff */
[----:B------:R-:W-:-:S02]  /*4c50*/  ULOP3.LUT UR5, UR5, 0x480, URZ, 0xfc, !UPT ;  /* 0x0000048005057892 */ /* 0x000fc4000f8efcff */
[----:B------:R-:W-:Y:S02]  /*4c60*/  ULOP3.LUT UR26, UR4, 0x480, URZ, 0xfc, !UPT ;  /* 0x00000480041a7892 */ /* 0x000fe4000f8efcff */
[----:B------:R-:W-:Y:S02]  /*4c70*/  UIADD3 UR25, UPT, UPT, UR50, UR18, URZ ;  /* 0x0000001232197290 */ /* 0x000fe4000fffe0ff */
[----:B------:R-:W-:Y:S01]  /*4c80*/  UPRMT UR27, UR26, 0x5410, UR48 ;  /* 0x000054101a1b7896 */ /* 0x000fe20008000030 */
[----:B------:R-:W-:Y:S01]  /*4c90*/  UMOV UR21, URZ ;  /* 0x000000ff00157c82 */ /* 0x000fe20008000000 */
[----:B------:R-:W-:Y:S01]  /*4ca0*/  UMOV UR20, UR46 ;  /* 0x0000002e00147c82 */ /* 0x000fe20008000000 */
[----:B------:R-:W-:Y:S01]  /*4cb0*/  UMOV UR4, UR19 ;  /* 0x0000001300047c82 */ /* 0x000fe20008000000 */
[----:B------:R-:W-:Y:S01]  /*4cc0*/  UPRMT UR29, UR5, 0x5410, UR49 ;  /* 0x00005410051d7896 */ /* 0x000fe20008000031 */
[----:B------:R-:W-:Y:S01]  /*4cd0*/  UMOV UR28, URZ ;  /* 0x000000ff001c7c82 */ /* 0x000fe20008000000 */
[----:B------:R-:W-:-:S10]  /*4ce0*/  UMOV UR26, URZ ;  /* 0x000000ff001a7c82 */ /* 0x000fd40008000000 */
.L_x_94:
[----:B--2---:R-:W-:Y:S01]  /*4cf0*/  ULEA UR7, UR4, UR22, 0x3 ;  /* 0x0000001604077291 */ /* 0x004fe2000f8e18ff */
[----:B---3--:R-:W-:Y:S11]  /*4d00*/  @P1 BRA `(.L_x_92) ;  /* 0x00000000000c1947 */ /* 0x008ff60003800000 */
[----:B-1----:R-:W-:Y:S04]  /*4d10*/  SHF.L.U32 R5, R3, 0x1f, RZ ;  /* 0x0000001f03057819 */ /* 0x002fe800000006ff */
[----:B------:R-:W1:Y:S02]  /*4d20*/  SYNCS.PHASECHK.TRANS64.TRYWAIT P0, [UR7], R5 ;  /* 0x00000005ff0075a7 */ /* 0x000e640008001107 */
[----:B-1----:R-:W-:Y:S05]  /*4d30*/  @!P0 BRA `(.L_x_93) ;  /* 0x0000005000948947 */ /* 0x002fea0003800000 */
.L_x_92:
[----:B------:R-:W-:Y:S01]  /*4d40*/  UISETP.NE.AND UP0, UPT, UR20, 0x1, UPT ;  /* 0x000000011400788c */ /* 0x000fe2000bf05270 */
[----:B------:R-:W-:Y:S01]  /*4d50*/  PLOP3.LUT P1, PT, PT, PT, PT, 0x80, 0x8 ;  /* 0x000000000008781c */ /* 0x000fe20003f2f070 */
[----:B------:R-:W-:Y:S02]  /*4d60*/  UIADD3 UR5, UPT, UPT, UR4, 0x1, URZ ;  /* 0x0000000104057890 */ /* 0x000fe4000fffe0ff */
[----:B------:R-:W-:Y:S02]  /*4d70*/  ULEA UR12, UR4, UR36, 0x7 ;  /* 0x00000024040c7291 */ /* 0x000fe4000f8e38ff */
[----:B------:R-:W-:Y:S01]  /*4d80*/  UISETP.NE.AND UP1, UPT, UR5, 0x12, UPT ;  /* 0x000000120500788c */ /* 0x000fe2000bf25270 */
[----:B------:R-:W-:Y:S01]  /*4d90*/  PLOP3.LUT P0, PT, PT, PT, UP0, 0x80, 0x8 ;  /* 0x000000000008781c */ /* 0x000fe20003f0f008 */
[----:B------:R-:W-:Y:S02]  /*4da0*/  ULEA UR10, UR4, UR35, 0x9 ;  /* 0x00000023040a7291 */ /* 0x000fe4000f8e48ff */
[----:B------:R-:W-:Y:S02]  /*4db0*/  USEL UR6, URZ, 0x1, UP1 ;  /* 0x00000001ff067887 */ /* 0x000fe40008800000 */
[----:B------:R-:W-:Y:S02]  /*4dc0*/  USEL UR19, UR5, URZ, UP1 ;  /* 0x000000ff05137287 */ /* 0x000fe40008800000 */
[----:B------:R-:W-:Y:S02]  /*4dd0*/  ULEA UR16, UR4, UR37, 0x5 ;  /* 0x0000002504107291 */ /* 0x000fe4000f8e28ff */
[----:B------:R-:W-:Y:S01]  /*4de0*/  @UP0 ULEA UR5, UR19, UR22, 0x3 ;  /* 0x0000001613050291 */ /* 0x000fe2000f8e18ff */
[----:B------:R-:W-:Y:S01]  /*4df0*/  LOP3.LUT R3, R3, UR6, RZ, 0x3c, !PT ;  /* 0x0000000603037c12 */ /* 0x000fe2000f8e3cff */
[----:B------:R-:W-:Y:S02]  /*4e00*/  UISETP.NE.U32.AND UP0, UPT, UR21, URZ, UPT ;  /* 0x000000ff1500728c */ /* 0x000fe4000bf05070 */
[----:B------:R-:W-:Y:S01]  /*4e10*/  ULEA UR14, UR4, UR38, 0x5 ;  /* 0x00000026040e7291 */ /* 0x000fe2000f8e28ff */
[----:B-1----:R-:W-:Y:S01]  /*4e20*/  @P0 SHF.L.U32 R0, R3, 0x1f, RZ ;  /* 0x0000001f03000819 */ /* 0x002fe200000006ff */
[----:B------:R-:W-:Y:S02]  /*4e30*/  UIADD3 UR8, UPT, UPT, UR12, 0x2, URZ ;  /* 0x000000020c087890 */ /* 0x000fe4000fffe0ff */
[----:B------:R-:W-:Y:S01]  /*4e40*/  UIADD3 UR6, UPT, UPT, UR10, 0x2, URZ ;  /* 0x000000020a067890 */ /* 0x000fe2000fffe0ff */
[----:B------:R2:W3:Y:S01]  /*4e50*/  @P0 SYNCS.PHASECHK.TRANS64.TRYWAIT P1, [UR5], R0 ;  /* 0x00000000ff0005a7 */ /* 0x0004e20008021105 */
[----:B------:R-:W-:Y:S02]  /*4e60*/  UIADD3 UR5, UPT, UPT, UR7, 0x90, URZ ;  /* 0x0000009007057890 */ /* 0x000fe4000fffe0ff */
[----:B------:R-:W-:Y:S02]  /*4e70*/  UIADD3 UR18, UPT, UPT, UR18, 0x1, URZ ;  /* 0x0000000112127890 */ /* 0x000fe4000fffe0ff */
[----:B------:R-:W-:Y:S01]  /*4e80*/  UIADD3 UR20, UPT, UPT, UR20, -0x1, URZ ;  /* 0xffffffff14147890 */ /* 0x000fe2000fffe0ff */
[----:B------:R-:W-:Y:S01]  /*4e90*/  UMOV UR17, 0x4008 ;  /* 0x0000400800117882 */ /* 0x000fe20000000000 */
[----:B------:R-:W-:Y:S01]  /*4ea0*/  UMOV UR15, 0x4008 ;  /* 0x00004008000f7882 */ /* 0x000fe20000000000 */
[----:B------:R2:W-:Y:S01]  /*4eb0*/  UTCCP.T.S.2CTA.4x32dp128bit tmem[UR24+0x80], gdesc[UR16] ;  /* 0x00008010180079e7 */ /* 0x0005e20009300000 */
[----:B------:R2:W-:Y:S01]  /*4ec0*/  UTCCP.T.S.2CTA.4x32dp128bit tmem[UR24+0x84], gdesc[UR14] ;  /* 0x0000840e180079e7 */ /* 0x0005e20009300000 */
[----:B------:R-:W-:Y:S01]  /*4ed0*/  UMOV UR13, 0x80004020 ;  /* 0x80004020000d7882 */ /* 0x000fe20000000000 */
[----:B------:R-:W-:Y:S01]  /*4ee0*/  UMOV UR11, 0x80004020 ;  /* 0x80004020000b7882 */ /* 0x000fe20000000000 */
[----:B------:R-:W-:Y:S01]  /*4ef0*/  UMOV UR9, 0x80004020 ;  /* 0x8000402000097882 */ /* 0x000fe20000000000 */
[----:B------:R2:W-:Y:S01]  /*4f00*/  UTCOMMA.2CTA gdesc[UR10], gdesc[UR12], tmem[UR23], tmem[UR28], idesc[UR29], tmem[UR30], UP0 ;  /* 0xc01e1c0c0a0075ea */ /* 0x0005e20008200017 */
[----:B------:R-:W-:Y:S01]  /*4f10*/  UISETP.NE.AND UP0, UPT, UR18, UR25, UPT ;  /* 0x000000191200728c */ /* 0x000fe2000bf05270 */
[----:B------:R-:W-:Y:S01]  /*4f20*/  UMOV UR7, 0x80004020 ;  /* 0x8000402000077882 */ /* 0x000fe20000000000 */
[----:B------:R-:W-:Y:S01]  /*4f30*/  UMOV UR21, 0x1 ;  /* 0x0000000100157882 */ /* 0x000fe20000000000 */
[----:B------:R2:W-:Y:S01]  /*4f40*/  UTCOMMA.2CTA gdesc[UR6], gdesc[UR8], tmem[UR23], tmem[UR26], idesc[UR27], tmem[UR32], UPT ;  /* 0xc0201a08060075ea */ /* 0x0005e2000ba00017 */
[----:B------:R2:W-:Y:S01]  /*4f50*/  UTCBAR.2CTA.MULTICAST [UR5], URZ, UR34 ;  /* 0x000000ff050073e9 */ /* 0x0005e20008200822 */
[----:B------:R-:W-:Y:S04]  /*4f60*/  UMOV UR4, UR19 ;  /* 0x0000001300047c82 */ /* 0x000fe80008000000 */
[----:B------:R-:W-:Y:S05]  /*4f70*/  BRA.U UP0, `(.L_x_94) ;  /* 0xfffffffd005c7547 */ /* 0x000fea000b83ffff */
.L_x_91:
[----:B------:R-:W-:Y:S01]  /*4f80*/  UIADD3 UR4, UPT, UPT, UR41, 0x180, URZ ;  /* 0x0000018029047890 */ /* 0x000fe2000fffe0ff */
[----:B------:R-:W-:-:S08]  /*4f90*/  UMOV UR18, UR25 ;  /* 0x0000001900127c82 */ /* 0x000fd00008000000 */
[----:B------:R4:W-:Y:S01]  /*4fa0*/  UTCBAR.2CTA.MULTICAST [UR4], URZ, UR47 ;  /* 0x000000ff040073e9 */ /* 0x0009e2000820082f */
[----:B------:R-:W-:Y:S02]  /*4fb0*/  NOP ;  /* 0x0000000000007918 */ /* 0x000fe40000000000 */
.L_x_89:
[----:B--2---:R-:W-:Y:S01]  /*4fc0*/  R2UR UR5, R86 ;  /* 0x00000000560572ca */ /* 0x004fe200000e0000 */
[----:B----4-:R-:W-:Y:S01]  /*4fd0*/  UIADD3 UR4, UPT, UPT, UR43, 0x1, URZ ;  /* 0x000000012b047890 */ /* 0x010fe2000fffe0ff */
[----:B------:R-:W-:-:S03]  /*4fe0*/  ISETP.NE.AND P0, PT, R9, 0x2, PT ;  /* 0x000000020900780c */ /* 0x000fc60003f05270 */
[----:B------:R-:W-:Y:S01]  /*4ff0*/  UISETP.NE.AND UP0, UPT, UR4, 0x2, UPT ;  /* 0x000000020400788c */ /* 0x000fe2000bf05270 */
[----:B-1----:R-:W-:Y:S02]  /*5000*/  SEL R5, RZ, 0x1, P0 ;  /* 0x00000001ff057807 */ /* 0x002fe40000000000 */
[----:B------:R-:W-:Y:S01]  /*5010*/  SEL R9, R9, RZ, P0 ;  /* 0x000000ff09097207 */ /* 0x000fe20000000000 */
[----:B------:R-:W-:Y:S01]  /*5020*/  USEL UR43, UR4, URZ, UP0 ;  /* 0x000000ff042b7287 */ /* 0x000fe20008000000 */
[----:B------:R-:W-:-:S03]  /*5030*/  LOP3.LUT R8, R8, R5, RZ, 0x3c, !PT ;  /* 0x0000000508087212 */ /* 0x000fc600078e3cff */
[----:B------:R-:W-:Y:S02]  /*5040*/  UIADD3 UR26, UPT, UPT, UR40, UR5, URZ ;  /* 0x00000005281a7290 */ /* 0x000fe4000fffe0ff */
[----:B------:R-:W-:-:S06]  /*5050*/  USEL UR5, URZ, 0x1, UP0 ;  /* 0x00000001ff057887 */ /* 0x000fcc0008000000 */
[----:B------:R-:W-:Y:S01]  /*5060*/  LOP3.LUT R10, R10, UR5, RZ, 0x3c, !PT ;  /* 0x000000050a0a7c12 */ /* 0x000fe2000f8e3cff */
[----:B------:R-:W-:Y:S06]  /*5070*/  BRA.U UP2, `(.L_x_95) ;  /* 0xfffffff502147547 */ /* 0x000fec000b83ffff */
[----:B------:R-:W1:Y:S01]  /*5080*/  S2UR UR8, SR_CgaCtaId ;  /* 0x00000000000879c3 */ /* 0x000e620000008800 */
[----:B------:R-:W-:Y:S01]  /*5090*/  ELECT P0, URZ, PT ;  /* 0x0000000000ff782f */ /* 0x000fe20003800000 */
[----:B------:R-:W-:Y:S01]  /*50a0*/  HFMA2 R0, -RZ, RZ, 0, 5.9604644775390625e-08 ;  /* 0x00000001ff007431 */ /* 0x000fe200000001ff */
[----:B------:R-:W-:-:S05]  /*50b0*/  UMOV UR4, 0x40 ;  /* 0x0000004000047882 */ /* 0x000fca0000000000 */
[----:B------:R-:W-:Y:S01]  /*50c0*/  UVIRTCOUNT.DEALLOC.SMPOOL 0x80 ;  /* 0x000000800000784c */ /* 0x000fe20000000000 */
[----:B------:R-:W-:Y:S02]  /*50d0*/  UISETP.NE.AND UP0, UPT, UR53, URZ, UPT ;  /* 0x000000ff3500728c */ /* 0x000fe4000bf05270 */
[----:B-1----:R-:W-:-:S09]  /*50e0*/  ULEA UR8, UR8, UR4, 0x18 ;  /* 0x0000000408087291 */ /* 0x002fd2000f8ec0ff */
[----:B------:R1:W-:Y:S01]  /*50f0*/  @P0 STS.U8 [UR8+0x1c], R0 ;  /* 0x00001c00ff000988 */ /* 0x0003e20008000008 */
[----:B------:R-:W-:Y:S05]  /*5100*/  BRA.U UP0, `(.L_x_96) ;  /* 0x0000000100587547 */ /* 0x000fea000b800000 */
[----:B------:R-:W-:Y:S01]  /*5110*/  UIADD3 UR5, UPT, UPT, UR22, 0x190, URZ ;  /* 0x0000019016057890 */ /* 0x000fe2000fffe0ff */
[----:B------:R-:W-:-:S03]  /*5120*/  SHF.L.U32 R3, R10, 0x1f, RZ ;  /* 0x0000001f0a037819 */ /* 0x000fc600000006ff */
[----:B------:R-:W-:-:S09]  /*5130*/  ULEA UR4, UR43, UR5, 0x3 ;  /* 0x000000052b047291 */ /* 0x000fd2000f8e18ff */
[----:B------:R-:W2:Y:S02]  /*5140*/  SYNCS.PHASECHK.TRANS64.TRYWAIT P0, [UR4], R3 ;  /* 0x00000003ff0075a7 */ /* 0x000ea40008001104 */
[----:B--2---:R-:W-:Y:S05]  /*5150*/  @!P0 BRA `(.L_x_97) ;  /* 0x0000004c00a48947 */ /* 0x004fea0003800000 */
.L_x_203:
[----:B------:R-:W-:-:S04]  /*5160*/  UIADD3 UR4, UPT, UPT, UR43, 0x1, URZ ;  /* 0x000000012b047890 */ /* 0x000fc8000fffe0ff */
[----:B------:R-:W-:-:S04]  /*5170*/  UISETP.NE.AND UP1, UPT, UR4, 0x2, UPT ;  /* 0x000000020400788c */ /* 0x000fc8000bf25270 */
[----:B------:R-:W-:Y:S02]  /*5180*/  USEL UR6, URZ, 0x1, UP1 ;  /* 0x00000001ff067887 */ /* 0x000fe40008800000 */
[----:B------:R-:W-:-:S04]  /*5190*/  USEL UR4, UR4, URZ, UP1 ;  /* 0x000000ff04047287 */ /* 0x000fc80008800000 */
[----:B------:R-:W-:Y:S01]  /*51a0*/  ULEA UR4, UR4, UR5, 0x3 ;  /* 0x0000000504047291 */ /* 0x000fe2000f8e18ff */
[----:B-1----:R-:W-:-:S04]  /*51b0*/  LOP3.LUT R3, R10, UR6, RZ, 0x3c, !PT ;  /* 0x000000060a037c12 */ /* 0x002fc8000f8e3cff */
[----:B------:R-:W-:Y:S01]  /*51c0*/  SHF.L.U32 R3, R3, 0x1f, RZ ;  /* 0x0000001f03037819 */ /* 0x000fe200000006ff */
[----:B------:R-:W-:-:S04]  /*51d0*/  IMAD.U32 R0, RZ, RZ, UR4 ;  /* 0x00000004ff007e24 */ /* 0x000fc8000f8e00ff */
[----:B------:R1:W2:Y:S03]  /*51e0*/  SYNCS.PHASECHK.TRANS64.TRYWAIT P0, [R0+URZ], R3 ;  /* 0x00000003000075a7 */ /* 0x0002a600080011ff */
[----:B--2---:R-:W-:Y:S05]  /*51f0*/  @!P0 NANOSLEEP.SYNCS 0x989680 ;  /* 0x009896800000895d */ /* 0x004fea0003900000 */
[----:B------:R-:W2:Y:S02]  /*5200*/  @!P0 SYNCS.PHASECHK.TRANS64 P0, [R0+URZ], R3 ;  /* 0x00000003000085a7 */ /* 0x000ea400080010ff */
[----:B--2---:R-:W-:Y:S05]  /*5210*/  @P0 BRA `(.L_x_98) ;  /* 0x0000000000200947 */ /* 0x004fea0003800000 */
.L_x_99:
[----:B--2---:R2:W4:Y:S02]  /*5220*/  SYNCS.PHASECHK.TRANS64.TRYWAIT P0, [R0+URZ], R3 ;  /* 0x00000003000075a7 */ /* 0x00452400080011ff */
[----:B----4-:R-:W-:Y:S05]  /*5230*/  @!P0 NANOSLEEP.SYNCS 0x989680 ;  /* 0x009896800000895d */ /* 0x010fea0003900000 */
[----:B------:R-:W4:Y:S02]  /*5240*/  @!P0 SYNCS.PHASECHK.TRANS64 P0, [R0+URZ], R3 ;  /* 0x00000003000085a7 */ /* 0x000f2400080010ff */
[----:B----4-:R-:W-:Y:S05]  /*5250*/  @!P0 BRA `(.L_x_99) ;  /* 0xfffffffc00f08947 */ /* 0x010fea000383ffff */
[----:B------:R-:W-:Y:S05]  /*5260*/  BRA `(.L_x_98) ;  /* 0x00000000000c7947 */ /* 0x000fea0003800000 */
.L_x_96:
[----:B------:R-:W-:-:S04]  /*5270*/  UIADD3 UR4, UPT, UPT, UR22, 0x1c0, URZ ;  /* 0x000001c016047890 */ /* 0x000fc8000fffe0ff */
[----:B------:R-:W-:-:S09]  /*5280*/  UPRMT UR4, UR52, 0x654, UR4 ;  /* 0x0000065434047896 */ /* 0x000fd20008000004 */
[----:B------:R-:W-:Y:S03]  /*5290*/  SYNCS.ARRIVE.TRANS64.RED.A1T0 RZ, [UR4], RZ ;  /* 0x000000ffffff79a7 */ /* 0x000fe60008100404 */
.L_x_98:
[----:B-12---:R-:W-:Y:S01]  /*52a0*/  SHF.L.U32 R3, RZ, 0x1f, RZ ;  /* 0x0000001fff037819 */ /* 0x006fe200000006ff */
[----:B------:R-:W-:Y:S01]  /*52b0*/  UIADD3 UR4, UPT, UPT, UR22, 0x1c0, URZ ;  /* 0x000001c016047890 */ /* 0x000fe2000fffe0ff */
[----:B------:R-:W-:Y:S02]  /*52c0*/  PLOP3.LUT P0, PT, PT, PT, UP0, 0x80, 0x8 ;  /* 0x000000000008781c */ /* 0x000fe40003f0f008 */
[----:B---3--:R-:W1:Y:S02]  /*52d0*/  SYNCS.PHASECHK.TRANS64.TRYWAIT P1, [UR22+0x1c0], R3 ;  /* 0x0001c003ff0075a7 */ /* 0x008e640008021116 */
[----:B-1----:R-:W-:Y:S09]  /*52e0*/  @!P1 BRA `(.L_x_100) ;  /* 0x0000004c00589947 */ /* 0x002ff20003800000 */
.L_x_205:
[----:B------:R-:W-:Y:S01]  /*52f0*/  @!UP0 UPRMT UR4, UR52, 0x654, UR4 ;  /* 0x0000065434048896 */ /* 0x000fe20008000004 */
[----:B------:R-:W-:Y:S01]  /*5300*/  UMOV UR5, 0xffff ;  /* 0x0000ffff00057882 */ /* 0x000fe20000000000 */
[----:B------:R-:W-:-:S07]  /*5310*/  UMOV UR6, 0x1 ;  /* 0x0000000100067882 */ /* 0x000fce0000000000 */
[----:B------:R-:W-:Y:S01]  /*5320*/  @!P0 SYNCS.ARRIVE.TRANS64.RED.A1T0 RZ, [UR4], RZ ;  /* 0x000000ffffff89a7 */ /* 0x000fe20008100404 */
[----:B------:R-:W-:Y:S01]  /*5330*/  NOP ;  /* 0x0000000000007918 */ /* 0x000fe20000000000 */
[----:B-1----:R-:W1:Y:S01]  /*5340*/  LDS R0, [UR8+0x14] ;  /* 0x00001408ff007984 */ /* 0x002e620008000800 */
[----:B------:R-:W-:-:S04]  /*5350*/  ULOP3.LUT UR4, UR24, 0xffff, URZ, 0xc0, !UPT ;  /* 0x0000ffff18047892 */ /* 0x000fc8000f8ec0ff */
[----:B------:R-:W-:-:S04]  /*5360*/  USHF.R.U32.HI UR4, URZ, 0x5, UR4 ;  /* 0x00000005ff047899 */ /* 0x000fc80008011604 */
[----:B------:R-:W-:Y:S02]  /*5370*/  USHF.L.U32 UR5, UR5, UR4, URZ ;  /* 0x0000000405057299 */ /* 0x000fe400080006ff */
[----:B------:R-:W-:-:S04]  /*5380*/  USHF.L.U32 UR4, UR6, UR4, URZ ;  /* 0x0000000406047299 */ /* 0x000fc800080006ff */
[----:B-1----:R-:W-:-:S04]  /*5390*/  LOP3.LUT R0, R0, UR5, RZ, 0xc0, !PT ;  /* 0x0000000500007c12 */ /* 0x002fc8000f8ec0ff */
[----:B------:R-:W-:-:S13]  /*53a0*/  ISETP.NE.AND P0, PT, R0, UR5, PT ;  /* 0x0000000500007c0c */ /* 0x000fda000bf05270 */
[----:B------:R-:W-:Y:S05]  /*53b0*/  @P0 BRA `(.L_x_101) ;  /* 0x0000000000580947 */ /* 0x000fea0003800000 */
[----:B------:R-:W1:Y:S02]  /*53c0*/  LDS R0, [UR8+0x18] ;  /* 0x00001808ff007984 */ /* 0x000e640008000800 */
[----:B-1----:R-:W-:-:S04]  /*53d0*/  LOP3.LUT R0, R0, UR4, RZ, 0xc0, !PT ;  /* 0x0000000400007c12 */ /* 0x002fc8000f8ec0ff */
[----:B------:R-:W-:-:S13]  /*53e0*/  ISETP.NE.AND P0, PT, R0, UR4, PT ;  /* 0x0000000400007c0c */ /* 0x000fda000bf05270 */
[----:B------:R-:W-:Y:S05]  /*53f0*/  @P0 BRA `(.L_x_102) ;  /* 0x00000000003c0947 */ /* 0x000fea0003800000 */
[----:B------:R-:W1:Y:S01]  /*5400*/  S2R R2, SR_LANEID ;  /* 0x0000000000027919 */ /* 0x000e620000000000 */
[----:B------:R-:W-:Y:S01]  /*5410*/  ULOP3.LUT UR5, URZ, UR5, URZ, 0x33, !UPT ;  /* 0x00000005ff057292 */ /* 0x000fe2000f8e33ff */
[----:B------:R-:W-:Y:S01]  /*5420*/  LOP3.LUT R4, RZ, UR4, RZ, 0x33, !PT ;  /* 0x00000004ff047c12 */ /* 0x000fe2000f8e33ff */
[----:B------:R-:W-:Y:S02]  /*5430*/  VOTEU.ANY UR4, UPT, PT ;  /* 0x0000000000047886 */ /* 0x000fe400038e0100 */
[----:B------:R-:W-:Y:S01]  /*5440*/  UFLO.U32 UR4, UR4 ;  /* 0x00000004000472bd */ /* 0x000fe200080e0000 */
[----:B------:R-:W2:Y:S01]  /*5450*/  REDUX UR6, R4 ;  /* 0x00000000040673c4 */ /* 0x000ea20000000000 */
[----:B------:R-:W-:-:S06]  /*5460*/  IMAD.U32 R0, RZ, RZ, UR5 ;  /* 0x00000005ff007e24 */ /* 0x000fcc000f8e00ff */
[----:B------:R3:W-:Y:S01]  /*5470*/  UTCATOMSWS.AND URZ, UR5 ;  /* 0x0000000500ff79e3 */ /* 0x0007e20008000000 */
[----:B------:R-:W4:Y:S01]  /*5480*/  REDUX UR7, R0 ;  /* 0x00000000000773c4 */ /* 0x000f220000000000 */
[----:B-1----:R-:W-:Y:S01]  /*5490*/  ISETP.EQ.U32.AND P0, PT, R2, UR4, PT ;  /* 0x0000000402007c0c */ /* 0x002fe2000bf02070 */
[----:B--2---:R-:W-:Y:S01]  /*54a0*/  IMAD.U32 R2, RZ, RZ, UR6 ;  /* 0x00000006ff027e24 */ /* 0x004fe2000f8e00ff */
[----:B----4-:R-:W-:-:S11]  /*54b0*/  MOV R3, UR7 ;  /* 0x0000000700037c02 */ /* 0x010fd60008000f00 */
[----:B------:R3:W-:Y:S04]  /*54c0*/  @P0 ATOMS.AND RZ, [UR8+0x14], R3 ;  /* 0x00001403ffff098c */ /* 0x0007e8000a800008 */
[----:B------:R3:W-:Y:S01]  /*54d0*/  @P0 ATOMS.AND RZ, [UR8+0x18], R2 ;  /* 0x00001802ffff098c */ /* 0x0007e2000a800008 */
[----:B------:R-:W-:Y:S05]  /*54e0*/  BRA `(.L_x_103) ;  /* 0x0000000000147947 */ /* 0x000fea0003800000 */
.L_x_102:
[----:B------:R-:W-:Y:S02]  /*54f0*/  MOV R2, 0x5510 ;  /* 0x0000551000027802 */ /* 0x000fe40000000f00 */
[----:B-----5:R-:W-:Y:S05]  /*5500*/  CALL.REL.NOINC `($__internal_0_$__cuda_sm10x_tcgen05_guardrail_trap_col_being_dealloced_not_returned_by_alloc) ;  /* 0x0000004c00c47944 */ /* 0x020fea0003c00000 */
[----:B------:R-:W-:Y:S05]  /*5510*/  BRA `(.L_x_103) ;  /* 0x0000000000087947 */ /* 0x000fea0003800000 */
.L_x_101:
[----:B------:R-:W-:Y:S02]  /*5520*/  MOV R2, 0x5540 ;  /* 0x0000554000027802 */ /* 0x000fe40000000f00 */
[----:B-----5:R-:W-:Y:S05]  /*5530*/  CALL.REL.NOINC `($__internal_2_$__cuda_sm10x_tcgen05_guardrail_trap_unallocated_columns_being_dealloced) ;  /* 0x0000004c00d07944 */ /* 0x020fea0003c00000 */
.L_x_103:
[----:B------:R-:W-:Y:S01]  /*5540*/  NOP ;  /* 0x0000000000007918 */ /* 0x000fe20000000000 */
[----:B---3--:R-:W-:Y:S05]  /*5550*/  EXIT ;  /* 0x000000000000794d */ /* 0x008fea0003800000 */
.L_x_74:
[----:B------:R-:W-:-:S09]  /*5560*/  UISETP.NE.OR UP0, UPT, UR18, 0x3, !UP4 ;  /* 0x000000031200788c */ /* 0x000fd2000e705670 */
[----:B------:R-:W-:Y:S05]  /*5570*/  BRA.U UP0, `(.L_x_104) ;  /* 0x0000001100207547 */ /* 0x000fea000b800000 */
[----:B------:R-:W1:Y:S01]  /*5580*/  LDCU.64 UR4, c[0x0][0xc88] ;  /* 0x00019100ff0477ac */ /* 0x000e620008000a00 */
[----:B------:R-:W2:Y:S01]  /*5590*/  LDC.64 R12, c[0x0][0x348] ;  /* 0x0000d200ff0c7b82 */ /* 0x000ea20000000a00 */
[----:B------:R-:W-:Y:S02]  /*55a0*/  HFMA2 R9, -RZ, RZ, 0, 0 ;  /* 0x00000000ff097431 */ /* 0x000fe400000001ff */
[----:B------:R-:W-:Y:S01]  /*55b0*/  IMAD.MOV.U32 R11, RZ, RZ, 0x1 ;  /* 0x00000001ff0b7424 */ /* 0x000fe200078e00ff */
[----:B------:R-:W3:Y:S01]  /*55c0*/  LDCU UR36, c[0x0][0x370] ;  /* 0x00006e00ff2477ac */ /* 0x000ee20008000800 */
[----:B------:R-:W-:Y:S01]  /*55d0*/  IMAD.MOV.U32 R10, RZ, RZ, RZ ;  /* 0x000000ffff0a7224 */ /* 0x000fe200078e00ff */
[----:B------:R-:W-:Y:S01]  /*55e0*/  MOV R3, 0x2000 ;  /* 0x0000200000037802 */ /* 0x000fe20000000f00 */
[----:B------:R-:W3:Y:S01]  /*55f0*/  LDCU.128 UR32, c[0x0][0xf10] ;  /* 0x0001e200ff2077ac */ /* 0x000ee20008000c00 */
[----:B------:R-:W4:Y:S01]  /*5600*/  LDCU UR29, c[0x0][0x374] ;  /* 0x00006e80ff1d77ac */ /* 0x000f220008000800 */
[----:B------:R-:W4:Y:S01]  /*5610*/  LDCU.64 UR30, c[0x0][0xc90] ;  /* 0x00019200ff1e77ac */ /* 0x000f220008000a00 */
[----:B-1----:R-:W-:Y:S01]  /*5620*/  UISETP.NE.U32.AND UP0, UPT, UR4, URZ, UPT ;  /* 0x000000ff0400728c */ /* 0x002fe2000bf05070 */
[----:B------:R-:W1:Y:S01]  /*5630*/  LDCU UR15, c[0x0][0xf0c] ;  /* 0x0001e180ff0f77ac */ /* 0x000e620008000800 */
[----:B------:R-:W2:Y:S01]  /*5640*/  LDCU UR41, c[0x0][0xf20] ;  /* 0x0001e400ff2977ac */ /* 0x000ea20008000800 */
[----:B------:R-:W2:Y:S01]  /*5650*/  LDCU UR4, c[0x0][0xf30] ;  /* 0x0001e600ff0477ac */ /* 0x000ea20008000800 */
[----:B---3--:R-:W-:-:S02]  /*5660*/  UIMAD.WIDE.U32 UR6, UR36, UR32, URZ ;  /* 0x00000020240672a5 */ /* 0x008fc4000f8e00ff */
[----:B----4-:R-:W-:Y:S02]  /*5670*/  UIMAD.WIDE.U32 UR8, UR29, UR35, URZ ;  /* 0x000000231d0872a5 */ /* 0x010fe4000f8e00ff */
[----:B------:R-:W-:Y:S02]  /*5680*/  UISETP.NE.U32.AND UP6, UPT, UR30, URZ, UPT ;  /* 0x000000ff1e00728c */ /* 0x000fe4000bfc5070 */
[----:B------:R-:W-:Y:S01]  /*5690*/  UISETP.NE.AND.EX UP5, UPT, UR5, URZ, UPT, UP0 ;  /* 0x000000ff0500728c */ /* 0x000fe2000bfa5300 */
[----:B------:R-:W-:Y:S01]  /*56a0*/  UMOV UR24, 0x400 ;  /* 0x0000040000187882 */ /* 0x000fe20000000000 */
[----:B------:R-:W-:Y:S01]  /*56b0*/  UISETP.NE.AND UP0, UPT, UR39, 0x1, UPT ;  /* 0x000000012700788c */ /* 0x000fe2000bf05270 */
[----:B------:R-:W-:Y:S01]  /*56c0*/  UMOV UR6, UR7 ;  /* 0x0000000700067c82 */ /* 0x000fe20008000000 */
[----:B------:R-:W-:Y:S01]  /*56d0*/  UMOV UR37, UR9 ;  /* 0x0000000900257c82 */ /* 0x000fe20008000000 */
[----:B-1----:R-:W-:Y:S01]  /*56e0*/  UISETP.NE.AND UP0, UPT, UR15, 0x1, UPT ;  /* 0x000000010f00788c */ /* 0x002fe2000bf05270 */
[----:B------:R-:W-:Y:S01]  /*56f0*/  UMOV UR25, URZ ;  /* 0x000000ff00197c82 */ /* 0x000fe20008000000 */
[----:B------:R-:W-:-:S02]  /*5700*/  UPLOP3.LUT UP4, UPT, UPT, UPT, UPT, 0x40, 0x4 ;  /* 0x000000000004789c */ /* 0x000fc40003f8e870 */
[----:B------:R-:W-:Y:S01]  /*5710*/  UISETP.GE.AND UP2, UPT, UR39, 0x1, UPT ;  /* 0x000000012700788c */ /* 0x000fe2000bf46270 */
[----:B------:R-:W1:Y:S01]  /*5720*/  LDCU.64 UR16, c[0x0][0xf28] ;  /* 0x0001e500ff1077ac */ /* 0x000e620008000a00 */
[----:B------:R-:W-:Y:S02]  /*5730*/  ULEA UR24, UR55, UR24, 0x18 ;  /* 0x0000001837187291 */ /* 0x000fe4000f8ec0ff */
[----:B------:R-:W-:Y:S02]  /*5740*/  UISETP.NE.AND.EX UP6, UPT, UR31, URZ, UPT, UP6 ;  /* 0x000000ff1f00728c */ /* 0x000fe4000bfc5360 */
[----:B------:R-:W-:Y:S02]  /*5750*/  USHF.R.U32.HI UR38, URZ, UR33, UR6 ;  /* 0x00000021ff267299 */ /* 0x000fe40008011606 */
[----:B--2---:R-:W-:Y:S02]  /*5760*/  USHF.R.U32.HI UR37, URZ, UR41, UR37 ;  /* 0x00000029ff257299 */ /* 0x004fe40008011625 */
[----:B------:R-:W-:-:S02]  /*5770*/  UISETP.NE.AND UP0, UPT, UR34, 0x1, UPT ;  /* 0x000000012200788c */ /* 0x000fc4000bf05270 */
[----:B------:R-:W-:-:S11]  /*5780*/  UISETP.NE.AND UP3, UPT, UR4, 0x1, UPT ;  /* 0x000000010400788c */ /* 0x000fd6000bf65270 */
.L_x_113:
[C---:B------:R-:W-:Y:S02]  /*5790*/  LEA R8, R10.reuse, UR24, 0x3 ;  /* 0x000000180a087c11 */ /* 0x040fe4000f8e18ff */
[----:B------:R-:W-:Y:S02]  /*57a0*/  SHF.L.U32 R5, R9, 0x1f, RZ ;  /* 0x0000001f09057819 */ /* 0x000fe400000006ff */
[----:B------:R-:W-:Y:S02]  /*57b0*/  LEA R6, R10, UR24, 0x4 ;  /* 0x000000180a067c11 */ /* 0x000fe4000f8e20ff */
[----:B--2---:R-:W2:Y:S02]  /*57c0*/  SYNCS.PHASECHK.TRANS64.TRYWAIT P0, [R8+URZ+0x160], R5 ;  /* 0x00016005080075a7 */ /* 0x004ea400080011ff */
[----:B--2---:R-:W-:Y:S05]  /*57d0*/  @!P0 BRA `(.L_x_105) ;  /* 0x0000004800348947 */ /* 0x004fea0003800000 */
.L_x_206:
[----:B--2---:R-:W2:Y:S01]  /*57e0*/  LDS.128 R4, [R6+0x1d0] ;  /* 0x0001d00006047984 */ /* 0x004ea20000000c00 */
[----:B------:R-:W-:Y:S01]  /*57f0*/  UISETP.GE.AND UP0, UPT, UR39, 0x1, UPT ;  /* 0x000000012700788c */ /* 0x000fe2000bf06270 */
[----:B------:R-:W-:Y:S01]  /*5800*/  @!PT LDS RZ, [RZ] ;  /* 0x00000000fffff984 */ /* 0x000fe20000000800 */
[----:B------:R-:W-:Y:S01]  /*5810*/  @!PT LDS RZ, [RZ] ;  /* 0x00000000fffff984 */ /* 0x000fe20000000800 */
[----:B------:R-:W-:Y:S01]  /*5820*/  @!PT LDS RZ, [RZ] ;  /* 0x00000000fffff984 */ /* 0x000fe20000000800 */
[----:B------:R-:W-:Y:S01]  /*5830*/  @!PT LDS RZ, [RZ] ;  /* 0x00000000fffff984 */ /* 0x000fe20000000800 */
[----:B------:R3:W-:Y:S06]  /*5840*/  MEMBAR.ALL.CTA ;  /* 0x0000000000007992 */ /* 0x0007ec0000008000 */
[----:B---3--:R-:W3:Y:S01]  /*5850*/  FENCE.VIEW.ASYNC.S ;  /* 0x00000000000073c6 */ /* 0x008ee20000000000 */
[----:B--2---:R-:W-:Y:S11]  /*5860*/  LOP3.LUT P0, RZ, R6, 0x1, RZ, 0xc0, !PT ;  /* 0x0000000106ff7812 */ /* 0x004ff6000780c0ff */
[----:B------:R-:W-:Y:S02]  /*5870*/  @!UPT UIADD3 URZ, UPT, UPT, URZ, URZ, URZ ;  /* 0x000000fffffff290 */ /* 0x000fe4000fffe0ff */
[----:B---3--:R-:W-:Y:S01]  /*5880*/  VOTEU.ANY UP2, P0 ;  /* 0x0000000000ff7886 */ /* 0x008fe20000040100 */
[----:B------:R-:W-:Y:S11]  /*5890*/  PLOP3.LUT P0, PT, PT, PT, UP2, 0x80, 0x8 ;  /* 0x000000000008781c */ /* 0x000ff60003f0f028 */
[----:B------:R-:W-:Y:S02]  /*58a0*/  @!UPT UIADD3 URZ, UPT, UPT, URZ, URZ, URZ ;  /* 0x000000fffffff290 */ /* 0x000fe4000fffe0ff */
[----:B------:R-:W-:Y:S02]  /*58b0*/  @P0 SHF.R.U32.HI R0, RZ, 0x10, R5 ;  /* 0x00000010ff000819 */ /* 0x000fe40000011605 */
[----:B------:R-:W-:Y:S02]  /*58c0*/  @P0 MOV R2, R4 ;  /* 0x0000000400020202 */ /* 0x000fe40000000f00 */
[----:B------:R-:W-:Y:S01]  /*58d0*/  @P0 R2UR UR4, R0 ;  /* 0x00000000000402ca */ /* 0x000fe200000e0000 */
[----:B------:R-:W-:Y:S01]  /*58e0*/  VIADD R0, R8, 0x170 ;  /* 0x0000017008007836 */ /* 0x000fe20000000000 */
[----:B------:R-:W-:Y:S02]  /*58f0*/  @P0 LOP3.LUT R4, R5, 0xffff, RZ, 0xc0, !PT ;  /* 0x0000ffff05040812 */ /* 0x000fe400078ec0ff */
[----:B------:R-:W-:Y:S02]  /*5900*/  @P0 R2UR UR6, R2 ;  /* 0x00000000020602ca */ /* 0x000fe400000e0000 */
[----:B------:R-:W-:Y:S02]  /*5910*/  PRMT R0, RZ, 0x654, R0 ;  /* 0x00000654ff007816 */ /* 0x000fe40000000000 */
[----:B------:R-:W-:Y:S02]  /*5920*/  @P0 R2UR UR5, R4 ;  /* 0x00000000040502ca */ /* 0x000fe400000e0000 */
[----:B------:R2:W-:Y:S03]  /*5930*/  SYNCS.ARRIVE.TRANS64.RED.A1T0 RZ, [R0+URZ], RZ ;  /* 0x000000ff00ff79a7 */ /* 0x0005e600081004ff */
[----:B------:R-:W-:Y:S04]  /*5940*/  @UP2 UMOV UR28, UR4 ;  /* 0x00000004001c2c82 */ /* 0x000fe80008000000 */
[----:B------:R-:W-:Y:S04]  /*5950*/  @UP2 UMOV UR14, UR6 ;  /* 0x00000006000e2c82 */ /* 0x000fe80008000000 */
[----:B------:R-:W-:Y:S01]  /*5960*/  @UP2 UMOV UR13, UR5 ;  /* 0x00000005000d2c82 */ /* 0x000fe20008000000 */
[----:B------:R-:W-:Y:S05]  /*5970*/  BRA.U !UP0, `(.L_x_106) ;  /* 0x0000000108c07547 */ /* 0x000fea000b800000 */
[----:B------:R-:W-:Y:S02]  /*5980*/  UIMAD.WIDE.U32 UR8, UR13, UR35, URZ ;  /* 0x000000230d0872a5 */ /* 0x000fe4000f8e00ff */
[----:B------:R-:W-:Y:S02]  /*5990*/  UP2UR UR12, UPR, URZ, 0x4 ;  /* 0x00000004ff0c7883 */ /* 0x000fe40008000000 */
[----:B------:R-:W-:Y:S02]  /*59a0*/  UISETP.NE.AND UP2, UPT, UR34, 0x1, UPT ;  /* 0x000000012200788c */ /* 0x000fe4000bf45270 */
[----:B------:R-:W-:Y:S02]  /*59b0*/  UIMAD.WIDE.U32 UR10, UR14, UR32, URZ ;  /* 0x000000200e0a72a5 */ /* 0x000fe4000f8e00ff */
[----:B------:R-:W-:Y:S02]  /*59c0*/  USEL UR4, UR29, UR37, !UP2 ;  /* 0x000000251d047287 */ /* 0x000fe4000d000000 */
[----:B------:R-:W-:Y:S02]  /*59d0*/  UISETP.NE.AND UP0, UPT, UR15, 0x1, UPT ;  /* 0x000000010f00788c */ /* 0x000fe4000bf05270 */
[----:B------:R-:W-:Y:S02]  /*59e0*/  UP2UR UR22, UPR, URZ, 0x2 ;  /* 0x00000002ff167883 */ /* 0x000fe40008000000 */
[----:B------:R-:W-:Y:S02]  /*59f0*/  UISETP.NE.AND UP1, UPT, UR39, 0x1, UPT ;  /* 0x000000012700788c */ /* 0x000fe4000bf25270 */
[----:B-1----:R-:W-:Y:S02]  /*5a00*/  UIMAD.WIDE.U32 UR18, UR4, UR16, URZ ;  /* 0x00000010041272a5 */ /* 0x002fe4000f8e00ff */
[----:B------:R-:W-:Y:S01]  /*5a10*/  USEL UR7, UR36, UR38, !UP0 ;  /* 0x0000002624077287 */ /* 0x000fe2000c000000 */
[----:B------:R-:W-:Y:S02]  /*5a20*/  UMOV UR5, UR9 ;  /* 0x0000000900057c82 */ /* 0x000fe40008000000 */
[----:B------:R-:W-:Y:S02]  /*5a30*/  USHF.R.U32.HI UR6, URZ, UR41, UR5 ;  /* 0x00000029ff067299 */ /* 0x000fe40008011605 */
[----:B------:R-:W-:Y:S02]  /*5a40*/  UIMAD.WIDE.U32 UR20, UR7, UR16, URZ ;  /* 0x00000010071472a5 */ /* 0x000fe4000f8e00ff */
[----:B------:R-:W-:Y:S02]  /*5a50*/  USEL UR6, UR13, UR6, !UP2 ;  /* 0x000000060d067287 */ /* 0x000fe4000d000000 */
[----:B------:R-:W-:Y:S01]  /*5a60*/  UISETP.NE.AND UP2, UPT, UR12, URZ, UPT ;  /* 0x000000ff0c00728c */ /* 0x000fe2000bf45270 */
[----:B------:R-:W-:Y:S01]  /*5a70*/  UMOV UR5, UR11 ;  /* 0x0000000b00057c82 */ /* 0x000fe20008000000 */
[----:B------:R-:W-:Y:S02]  /*5a80*/  UIMAD.WIDE.U32 UR10, UR6, UR16, URZ ;  /* 0x00000010060a72a5 */ /* 0x000fe4000f8e00ff */
[----:B------:R-:W-:Y:S03]  /*5a90*/  USHF.R.U32.HI UR8, URZ, UR33, UR5 ;  /* 0x00000021ff087299 */ /* 0x000fe60008011605 */
[----:B------:R-:W-:Y:S02]  /*5aa0*/  UMOV UR5, UR19 ;  /* 0x0000001300057c82 */ /* 0x000fe40008000000 */
[----:B------:R-:W-:Y:S03]  /*5ab0*/  @UP1 USHF.R.U32.HI UR4, URZ, UR17, UR5 ;  /* 0x00000011ff041299 */ /* 0x000fe60008011605 */
[----:B------:R-:W-:Y:S01]  /*5ac0*/  UMOV UR5, UR21 ;  /* 0x0000001500057c82 */ /* 0x000fe20008000000 */
[----:B------:R-:W-:Y:S02]  /*5ad0*/  UIMAD UR4, UR39, UR4, URZ ;  /* 0x00000004270472a4 */ /* 0x000fe4000f8e02ff */
[----:B------:R-:W-:Y:S02]  /*5ae0*/  @UP1 USHF.R.U32.HI UR7, URZ, UR17, UR5 ;  /* 0x00000011ff071299 */ /* 0x000fe40008011605 */
[----:B------:R-:W-:Y:S02]  /*5af0*/  USEL UR5, UR14, UR8, !UP0 ;  /* 0x000000080e057287 */ /* 0x000fe4000c000000 */
[----:B------:R-:W-:Y:S02]  /*5b00*/  UIMAD UR8, UR39, UR7, URZ ;  /* 0x00000007270872a4 */ /* 0x000fe4000f8e02ff */
[----:B------:R-:W-:Y:S03]  /*5b10*/  UISETP.GE.AND UP0, UPT, UR6, UR4, UPT ;  /* 0x000000040600728c */ /* 0x000fe6000bf06270 */
[----:B------:R-:W-:Y:S01]  /*5b20*/  UMOV UR4, UR11 ;  /* 0x0000000b00047c82 */ /* 0x000fe20008000000 */
[----:B------:R-:W-:Y:S02]  /*5b30*/  UISETP.GE.OR UP0, UPT, UR5, UR8, UP0 ;  /* 0x000000080500728c */ /* 0x000fe40008706670 */
[----:B------:R-:W-:Y:S02]  /*5b40*/  USHF.R.U32.HI UR4, URZ, UR17, UR4 ;  /* 0x00000011ff047299 */ /* 0x000fe40008011604 */
[----:B------:R-:W-:Y:S02]  /*5b50*/  UIMAD.WIDE.U32 UR8, UR5, UR16, URZ ;  /* 0x00000010050872a5 */ /* 0x000fe4000f8e00ff */
[----:B------:R-:W-:Y:S04]  /*5b60*/  USEL UR10, UR6, UR4, !UP1 ;  /* 0x00000004060a7287 */ /* 0x000fe8000c800000 */
[----:B------:R-:W-:Y:S01]  /*5b70*/  UIADD3 UR11, UPT, UPT, -UR10, URZ, URZ ;  /* 0x000000ff0a0b7290 */ /* 0x000fe2000fffe1ff */
[----:B------:R-:W-:Y:S02]  /*5b80*/  @!UP0 UMOV UR4, UR9 ;  /* 0x0000000900048c82 */ /* 0x000fe40008000000 */
[----:B------:R-:W-:Y:S02]  /*5b90*/  @!UP0 USHF.R.U32.HI UR4, URZ, UR17, UR4 ;  /* 0x00000011ff048299 */ /* 0x000fe40008011604 */
[----:B------:R-:W-:Y:S02]  /*5ba0*/  UIMAD UR8, UR39, UR11, UR6 ;  /* 0x0000000b270872a4 */ /* 0x000fe4000f8e0206 */
[----:B------:R-:W-:Y:S02]  /*5bb0*/  @!UP0 USEL UR4, UR5, UR4, !UP1 ;  /* 0x0000000405048287 */ /* 0x000fe4000c800000 */
[----:B------:R-:W-:Y:S02]  /*5bc0*/  UISETP.NE.AND UP1, UPT, UR22, URZ, UPT ;  /* 0x000000ff1600728c */ /* 0x000fe4000bf25270 */
[----:B------:R-:W-:Y:S02]  /*5bd0*/  @!UP0 UIMAD UR8, UR7, UR8, UR4 ;  /* 0x00000008070882a4 */ /* 0x000fe4000f8e0204 */
[----:B------:R-:W-:Y:S02]  /*5be0*/  @!UP0 UIADD3 UR9, UPT, UPT, UR10, -UR4, URZ ;  /* 0x800000040a098290 */ /* 0x000fe4000fffe0ff */
[----:B------:R-:W-:Y:S02]  /*5bf0*/  UIADD3 UR4, UPT, UPT, -UR5, URZ, URZ ;  /* 0x000000ff05047290 */ /* 0x000fe4000fffe1ff */
[----:B------:R-:W-:Y:S02]  /*5c00*/  UIADD3 UR7, UPT, UPT, -UR6, URZ, URZ ;  /* 0x000000ff06077290 */ /* 0x000fe4000fffe1ff */
[----:B------:R-:W-:Y:S02]  /*5c10*/  @!UP0 UIMAD UR6, UR9, UR39, UR5 ;  /* 0x00000027090682a4 */ /* 0x000fe4000f8e0205 */
[----:B------:R-:W-:Y:S02]  /*5c20*/  UIMAD UR14, UR15, UR4, UR14 ;  /* 0x000000040f0e72a4 */ /* 0x000fe4000f8e020e */
[----:B------:R-:W-:Y:S01]  /*5c30*/  UIMAD UR13, UR34, UR7, UR13 ;  /* 0x00000007220d72a4 */ /* 0x000fe2000f8e020d */
[----:B------:R-:W-:Y:S02]  /*5c40*/  @!UP0 UMOV UR5, UR8 ;  /* 0x0000000800058c82 */ /* 0x000fe40008000000 */
[----:B------:R-:W-:Y:S02]  /*5c50*/  UIMAD UR14, UR5, UR15, UR14 ;  /* 0x0000000f050e72a4 */ /* 0x000fe4000f8e020e */
[----:B------:R-:W-:Y:S11]  /*5c60*/  UIMAD UR13, UR6, UR34, UR13 ;  /* 0x00000022060d72a4 */ /* 0x000ff6000f8e020d */
[----:B------:R-:W-:Y:S01]  /*5c70*/  @!UPT UIADD3 URZ, UPT, UPT, URZ, URZ, URZ ;  /* 0x000000fffffff290 */ /* 0x000fe2000fffe0ff */
.L_x_106:
[----:B------:R-:W3:Y:S01]  /*5c80*/  @!UP3 LDCU.128 UR20, c[0x0][0xf10] ;  /* 0x0001e200ff14b7ac */ /* 0x000ee20008000c00 */
[----:B------:R-:W-:Y:S04]  /*5c90*/  ISETP.NE.U32.AND P0, PT, RZ, UR30, PT ;  /* 0x0000001eff007c0c */ /* 0x000fe8000bf05070 */
[----:B------:R-:W-:Y:S01]  /*5ca0*/  ISETP.NE.AND.EX P0, PT, RZ, UR31, PT, P0 ;  /* 0x0000001fff007c0c */ /* 0x000fe2000bf05300 */
[----:B------:R-:W4:Y:S01]  /*5cb0*/  @!UP3 LDCU UR5, c[0x0][0xf0c] ;  /* 0x0001e180ff05b7ac */ /* 0x000f220008000800 */
[----:B------:R-:W-:Y:S02]  /*5cc0*/  USHF.L.U32 UR11, UR27, 0x7, URZ ;  /* 0x000000071b0b7899 */ /* 0x000fe400080006ff */
[----:B------:R-:W-:Y:S02]  /*5cd0*/  USHF.L.U32 UR10, UR26, 0x6, URZ ;  /* 0x000000061a0a7899 */ /* 0x000fe400080006ff */
[----:B---3--:R-:W-:Y:S07]  /*5ce0*/  UIMAD.WIDE.U32 UR6, UR14, UR20, URZ ;  /* 0x000000140e0672a5 */ /* 0x008fee000f8e00ff */
[----:B------:R-:W-:Y:S01]  /*5cf0*/  @!UP3 UMOV UR4, UR7 ;  /* 0x000000070004bc82 */ /* 0x000fe20008000000 */
[----:B----4-:R-:W-:Y:S02]  /*5d00*/  @!UP3 UISETP.NE.AND UP0, UPT, UR5, 0x1, UPT ;  /* 0x000000010500b88c */ /* 0x010fe4000bf05270 */
[----:B------:R-:W-:Y:S02]  /*5d10*/  @!UP3 USHF.R.U32.HI UR4, URZ, UR21, UR4 ;  /* 0x00000015ff04b299 */ /* 0x000fe40008011604 */
[----:B------:R-:W-:Y:S02]  /*5d20*/  UIMAD.WIDE.U32 UR6, UR13, UR23, URZ ;  /* 0x000000170d0672a5 */ /* 0x000fe4000f8e00ff */
[----:B------:R-:W-:Y:S02]  /*5d30*/  @!UP3 USEL UR8, UR14, UR4, !UP0 ;  /* 0x000000040e08b287 */ /* 0x000fe4000c000000 */
[----:B------:R-:W-:Y:S03]  /*5d40*/  @!UP3 UISETP.NE.AND UP0, UPT, UR22, 0x1, UPT ;  /* 0x000000011600b88c */ /* 0x000fe6000bf05270 */
[----:B------:R-:W-:Y:S02]  /*5d50*/  @!UP3 UMOV UR6, UR7 ;  /* 0x000000070006bc82 */ /* 0x000fe40008000000 */
[----:B------:R-:W3:Y:S02]  /*5d60*/  @!UP3 LDCU UR4, c[0x0][0xf20] ;  /* 0x0001e400ff04b7ac */ /* 0x000ee40008000800 */
[----:B---3--:R-:W-:Y:S04]  /*5d70*/  @!UP3 USHF.R.U32.HI UR6, URZ, UR4, UR6 ;  /* 0x00000004ff06b299 */ /* 0x008fe80008011606 */
[----:B------:R-:W-:Y:S04]  /*5d80*/  @!UP3 USEL UR6, UR13, UR6, !UP0 ;  /* 0x000000060d06b287 */ /* 0x000fe8000c000000 */
[----:B------:R-:W-:Y:S02]  /*5d90*/  @!UP3 UIADD3 UR4, UPT, UPT, -UR8, UR6, URZ ;  /* 0x000000060804b290 */ /* 0x000fe4000fffe1ff */
[----:B------:R-:W-:Y:S02]  /*5da0*/  @!UP3 UIADD3 UR6, UPT, UPT, UR8, -UR6, URZ ;  /* 0x800000060806b290 */ /* 0x000fe4000fffe0ff */
[----:B------:R-:W-:Y:S02]  /*5db0*/  @!UP3 UIMAD UR14, UR4, UR5, UR14 ;  /* 0x00000005040eb2a4 */ /* 0x000fe4000f8e020e */
[----:B------:R-:W-:Y:S01]  /*5dc0*/  @!UP3 UIMAD UR13, UR6, UR22, UR13 ;  /* 0x00000016060db2a4 */ /* 0x000fe2000f8e020d */
[----:B------:R-:W-:Y:S11]  /*5dd0*/  BRA.U UP4, `(.L_x_107) ;  /* 0x0000000104107547 */ /* 0x000ff6000b800000 */
[----:B--2---:R-:W-:Y:S04]  /*5de0*/  MOV R0, UR40 ;  /* 0x0000002800007c02 */ /* 0x004fe80008000f00 */
[----:B------:R-:W-:Y:S04]  /*5df0*/  SHF.L.U32 R5, R0, 0x1f, RZ ;  /* 0x0000001f00057819 */ /* 0x000fe800000006ff */
[----:B------:R-:W2:Y:S02]  /*5e00*/  SYNCS.PHASECHK.TRANS64.TRYWAIT P1, [UR24+0x158], R5 ;  /* 0x00015805ff0075a7 */ /* 0x000ea40008021118 */
[----:B--2---:R-:W-:Y:S05]  /*5e10*/  @!P1 BRA `(.L_x_108) ;  /* 0x0000004000b89947 */ /* 0x004fea0003800000 */
.L_x_107:
[----:B------:R-:W-:Y:S05]  /*5e20*/  BRA.U !UP6, `(.L_x_109) ;  /* 0x000000010e387547 */ /* 0x000fea000b800000 */
[----:B------:R-:W-:Y:S01]  /*5e30*/  UPLOP3.LUT UP1, UPT, UPT, UPT, UP5, 0x80, 0x8 ;  /* 0x000000000008789c */ /* 0x000fe20003f2f050 */
[----:B--2---:R-:W-:Y:S01]  /*5e40*/  HFMA2 R0, -RZ, RZ, 0, 5.9604644775390625e-08 ;  /* 0x00000001ff007431 */ /* 0x004fe200000001ff */
[----:B------:R-:W2:Y:S01]  /*5e50*/  LDCU.64 UR8, c[0x0][0x358] ;  /* 0x00006b00ff0877ac */ /* 0x000ea20008000a00 */
[----:B------:R-:W-:Y:S03]  /*5e60*/  IMAD.MOV.U32 R84, RZ, RZ, 0x1 ;  /* 0x00000001ff547424 */ /* 0x000fe600078e00ff */
[----:B------:R-:W-:Y:S05]  /*5e70*/  PLOP3.LUT P1, PT, PT, PT, UP1, 0x80, 0x8 ;  /* 0x000000000008781c */ /* 0x000fea0003f2f018 */
[----:B------:R-:W3:Y:S01]  /*5e80*/  @UP1 LDCU.64 UR4, c[0x0][0xc88] ;  /* 0x00019100ff0417ac */ /* 0x000ee20008000a00 */
[----:B------:R-:W-:Y:S07]  /*5e90*/  @UP1 UIMAD UR6, UR44, UR30, URZ ;  /* 0x0000001e2c0612a4 */ /* 0x000fee000f8e02ff */
[----:B------:R-:W-:Y:S01]  /*5ea0*/  @!P1 PRMT R84, R0, 0x7610, R84 ;  /* 0x0000761000549816 */ /* 0x000fe20000000054 */
[----:B---3--:R-:W-:Y:S06]  /*5eb0*/  @UP1 UIMAD.WIDE UR4, UR6, 0x4, UR4 ;  /* 0x00000004060418a5 */ /* 0x008fec000f8e0204 */
[----:B------:R-:W-:Y:S01]  /*5ec0*/  IMAD.U32 R4, RZ, RZ, UR4 ;  /* 0x00000004ff047e24 */ /* 0x000fe2000f8e00ff */
[----:B------:R-:W-:Y:S04]  /*5ed0*/  MOV R5, UR5 ;  /* 0x0000000500057c02 */ /* 0x000fe80008000f00 */
[----:B------:R-:W3:Y:S01]  /*5ee0*/  @!UP1 LDCU UR4, c[0x0][0xc80] ;  /* 0x00019000ff0497ac */ /* 0x000ee20008000800 */
[----:B--2--5:R4:W5:Y:S02]  /*5ef0*/  @P1 LDG.E R41, desc[UR8][R4.64] ;  /* 0x0000000804291981 */ /* 0x024964000c1e1900 */
[----:B---34-:R-:W-:Y:S07]  /*5f00*/  @!P1 IMAD.U32 R41, RZ, RZ, UR4 ;  /* 0x00000004ff299e24 */ /* 0x018fee000f8e00ff */
.L_x_109:
[----:B-----5:R-:W-:Y:S01]  /*5f10*/  @!P0 FSETP.EQ.AND P2, PT, R41, RZ, PT ;  /* 0x000000ff2900820b */ /* 0x020fe20003f42000 */
[----:B------:R-:W-:Y:S01]  /*5f20*/  @!UPT UIADD3 URZ, UPT, UPT, URZ, URZ, URZ ;  /* 0x000000fffffff290 */ /* 0x000fe2000fffe0ff */
[----:B------:R-:W-:Y:S11]  /*5f30*/  @!P0 BRA `(.L_x_110) ;  /* 0x0000000000148947 */ /* 0x000ff60003800000 */
[----:B------:R-:W-:Y:S02]  /*5f40*/  LOP3.LUT P0, RZ, R84, 0xff, RZ, 0xc0, !PT ;  /* 0x000000ff54ff7812 */ /* 0x000fe4000780c0ff */
[----:B------:R-:W-:Y:S04]  /*5f50*/  PLOP3.LUT P2, PT, PT, PT, UP1, 0x80, 0x8 ;  /* 0x000000000008781c */ /* 0x000fe80003f4f018 */
[----:B------:R-:W-:Y:S07]  /*5f60*/  PLOP3.LUT P2, PT, P2, PT, PT, 0x8, 0x80 ;  /* 0x000000000080781c */ /* 0x000fee000174e170 */
[----:B------:R-:W-:Y:S11]  /*5f70*/  @P0 FSETP.EQ.AND P2, PT, R41, RZ, PT ;  /* 0x000000ff2900020b */ /* 0x000ff60003f42000 */
[----:B------:R-:W-:Y:S02]  /*5f80*/  @!UPT UIADD3 URZ, UPT, UPT, URZ, URZ, URZ ;  /* 0x000000fffffff290 */ /* 0x000fe4000fffe0ff */
.L_x_110:
[----:B------:R-:W-:Y:S01]  /*5f90*/  ULEA UR4, UR25, UR24, 0x3 ;  /* 0x0000001819047291 */ /* 0x000fe2000f8e18ff */
[----:B--2---:R-:W-:Y:S02]  /*5fa0*/  SHF.L.U32 R5, R11, 0x1f, RZ ;  /* 0x0000001f0b057819 */ /* 0x004fe400000006ff */
[----:B------:R-:W-:Y:S04]  /*5fb0*/  ELECT P1, URZ, PT ;  /* 0x0000000000ff782f */ /* 0x000fe80003820000 */
[----:B------:R-:W-:Y:S02]  /*5fc0*/  PLOP3.LUT P1, PT, P2, P1, PT, 0xf2, 0x2f ;  /* 0x00000000002f781c */ /* 0x000fe40001723e72 */
[----:B------:R-:W2:Y:S02]  /*5fd0*/  SYNCS.PHASECHK.TRANS64.TRYWAIT P0, [UR4+0x138], R5 ;  /* 0x00013805ff0075a7 */ /* 0x000ea40008001104 */
[----:B--2---:R-:W-:Y:S09]  /*5fe0*/  @!P0 BRA `(.L_x_111) ;  /* 0x00000040005c8947 */ /* 0x004ff20003800000 */
.L_x_209:
[----:B------:R-:W-:Y:S01]  /*5ff0*/  VOTEU.ALL UP0, P1 ;  /* 0x0000000000ff7886 */ /* 0x000fe20000800000 */
[----:B------:R-:W-:Y:S01]  /*6000*/  @!P1 IADD3 R4, P0, PT, R12, 0x980, RZ ;  /* 0x000009800c049810 */ /* 0x000fe20007f1e0ff */
[----:B------:R-:W-:Y:S01]  /*6010*/  UIADD3 UR9, UPT, UPT, UR4, 0x120, URZ ;  /* 0x0000012004097890 */ /* 0x000fe2000fffe0ff */
[----:B------:R-:W-:Y:S01]  /*6020*/  VIADD R10, R10, 0x1 ;  /* 0x000000010a0a7836 */ /* 0x000fe20000000000 */
[----:B------:R-:W-:Y:S01]  /*6030*/  UMOV UR22, 0x0 ;  /* 0x0000000000167882 */ /* 0x000fe20000000000 */
[----:B------:R-:W-:Y:S01]  /*6040*/  @!UP0 ULEA UR5, UR25, UR24, 0xd ;  /* 0x0000001819058291 */ /* 0x000fe2000f8e68ff */
[----:B------:R-:W-:Y:S01]  /*6050*/  @!P1 IMAD.X R2, RZ, RZ, R13, P0 ;  /* 0x000000ffff029224 */ /* 0x000fe200000e060d */
[----:B------:R-:W-:Y:S01]  /*6060*/  @!P1 R2UR UR7, R4 ;  /* 0x00000000040792ca */ /* 0x000fe200000e0000 */
[----:B------:R-:W-:Y:S01]  /*6070*/  UMOV UR23, 0x10000000 ;  /* 0x1000000000177882 */ /* 0x000fe20000000000 */
[----:B------:R-:W-:Y:S02]  /*6080*/  @!UP0 UIADD3 UR8, UPT, UPT, UR5, 0x200, URZ ;  /* 0x0000020005088890 */ /* 0x000fe4000fffe0ff */
[----:B------:R-:W-:Y:S01]  /*6090*/  UIADD3 UR5, UPT, UPT, UR25, 0x1, URZ ;  /* 0x0000000119057890 */ /* 0x000fe2000fffe0ff */
[----:B------:R-:W-:Y:S03]  /*60a0*/  UMOV UR12, UR44 ;  /* 0x0000002c000c7c82 */ /* 0x000fe60008000000 */
[----:B------:R-:W-:Y:S04]  /*60b0*/  UISETP.NE.AND UP0, UPT, UR5, 0x3, UPT ;  /* 0x000000030500788c */ /* 0x000fe8000bf05270 */
[----:B------:R-:W-:Y:S01]  /*60c0*/  USEL UR6, UR5, URZ, UP0 ;  /* 0x000000ff05067287 */ /* 0x000fe20008000000 */
[----:B------:R-:W-:Y:S01]  /*60d0*/  @!P1 R2UR UR5, R2 ;  /* 0x00000000020592ca */ /* 0x000fe200000e0000 */
[----:B------:R-:W-:Y:S01]  /*60e0*/  IMAD.U32 R4, RZ, RZ, UR7 ;  /* 0x00000007ff047e24 */ /* 0x000fe2000f8e00ff */
[----:B------:R-:W-:Y:S01]  /*60f0*/  USEL UR20, URZ, 0x1, UP0 ;  /* 0x00000001ff147887 */ /* 0x000fe20008000000 */
[----:B------:R-:W-:Y:S01]  /*6100*/  @!P1 IMAD.MOV.U32 R2, RZ, RZ, 0x2000 ;  /* 0x00002000ff029424 */ /* 0x000fe200078e00ff */
[----:B------:R-:W-:Y:S01]  /*6110*/  VOTEU.ALL UP0, P1 ;  /* 0x0000000000ff7886 */ /* 0x000fe20000800000 */
[----:B------:R-:W-:Y:S01]  /*6120*/  UPRMT UR7, UR55, 0x654, UR9 ;  /* 0x0000065437077896 */ /* 0x000fe20008000009 */
[----:B------:R-:W-:Y:S02]  /*6130*/  @!P1 R2UR UR18, R4 ;  /* 0x00000000041292ca */ /* 0x000fe400000e0000 */
[----:B------:R-:W-:Y:S04]  /*6140*/  LOP3.LUT R11, R11, UR20, RZ, 0x3c, !PT ;  /* 0x000000140b0b7c12 */ /* 0x000fe8000f8e3cff */
[----:B--2---:R-:W-:Y:S01]  /*6150*/  SHF.L.U32 R0, R11, 0x1f, RZ ;  /* 0x0000001f0b007819 */ /* 0x004fe200000006ff */
[----:B------:R-:W-:Y:S01]  /*6160*/  IMAD.U32 R5, RZ, RZ, UR5 ;  /* 0x00000005ff057e24 */ /* 0x000fe2000f8e00ff */
[----:B------:R-:W-:Y:S04]  /*6170*/  ULEA UR5, UR6, UR24, 0x3 ;  /* 0x0000001806057291 */ /* 0x000fe8000f8e18ff */
[----:B------:R-:W-:Y:S11]  /*6180*/  @!P1 R2UR UR19, R5 ;  /* 0x00000000051392ca */ /* 0x000ff600000e0000 */
[----:B------:R-:W-:Y:S02]  /*6190*/  @!UPT UIADD3 URZ, UPT, UPT, URZ, URZ, URZ ;  /* 0x000000fffffff290 */ /* 0x000fe4000fffe0ff */
[----:B------:R2:W-:Y:S01]  /*61a0*/  @!UP0 UTMALDG.3D [UR8], [UR18], desc[UR22] ;  /* 0x00001608120085b4 */ /* 0x0005e20008011000 */
[----:B------:R2:W-:Y:S01]  /*61b0*/  @!P1 SYNCS.ARRIVE.TRANS64.RED.A0TR RZ, [UR4+0x120], R2 ;  /* 0x00012002ffff99a7 */ /* 0x0005e20008300404 */
[----:B------:R-:W-:Y:S01]  /*61c0*/  SYNCS.ARRIVE.TRANS64.RED.A1T0 RZ, [UR7], RZ ;  /* 0x000000ffffff79a7 */ /* 0x000fe20008100407 */
[----:B------:R-:W3:Y:S02]  /*61d0*/  SYNCS.PHASECHK.TRANS64.TRYWAIT P0, [UR5+0x138], R0 ;  /* 0x00013800ff0075a7 */ /* 0x000ee40008001105 */
[----:B--23--:R-:W-:Y:S05]  /*61e0*/  @!P0 BRA `(.L_x_112) ;  /* 0x0000003c00f48947 */ /* 0x00cfea0003800000 */
.L_x_211:
[----:B------:R-:W-:Y:S01]  /*61f0*/  UIADD3 UR9, UPT, UPT, UR5, 0x120, URZ ;  /* 0x0000012005097890 */ /* 0x000fe2000fffe0ff */
[----:B------:R-:W-:Y:S01]  /*6200*/  @!P1 IADD3 R2, P0, PT, R12, 0x980, RZ ;  /* 0x000009800c029810 */ /* 0x000fe20007f1e0ff */
[----:B------:R-:W-:Y:S01]  /*6210*/  UPLOP3.LUT UP4, UPT, UPT, UPT, UPT, 0x80, 0x8 ;  /* 0x000000000008789c */ /* 0x000fe20003f8f070 */
[----:B------:R-:W-:Y:S01]  /*6220*/  R2UR UR22, R86 ;  /* 0x00000000561672ca */ /* 0x000fe200000e0000 */
[----:B------:R-:W-:Y:S01]  /*6230*/  UMOV UR20, 0x0 ;  /* 0x0000000000147882 */ /* 0x000fe20000000000 */
[----:B------:R-:W-:Y:S01]  /*6240*/  UMOV UR21, 0x10000000 ;  /* 0x1000000000157882 */ /* 0x000fe20000000000 */
[----:B------:R-:W-:Y:S01]  /*6250*/  UMOV UR12, UR44 ;  /* 0x0000002c000c7c82 */ /* 0x000fe20008000000 */
[----:B------:R-:W-:Y:S01]  /*6260*/  VOTEU.ALL UP0, P1 ;  /* 0x0000000000ff7886 */ /* 0x000fe20000800000 */
[----:B--2---:R-:W-:Y:S01]  /*6270*/  @!P1 IMAD.X R0, RZ, RZ, R13, P0 ;  /* 0x000000ffff009224 */ /* 0x004fe200000e060d */
[----:B------:R-:W-:Y:S01]  /*6280*/  R2UR UR19, R87 ;  /* 0x00000000571372ca */ /* 0x000fe200000e0000 */
[----:B------:R-:W-:Y:S01]  /*6290*/  UMOV UR44, UR28 ;  /* 0x0000001c002c7c82 */ /* 0x000fe20008000000 */
[C---:B------:R-:W-:Y:S01]  /*62a0*/  ISETP.NE.AND P0, PT, R10.reuse, 0x2, PT ;  /* 0x000000020a00780c */ /* 0x040fe20003f05270 */
[----:B------:R-:W-:Y:S02]  /*62b0*/  @!UP0 ULEA UR4, UR6, UR24, 0xd ;  /* 0x0000001806048291 */ /* 0x000fe4000f8e68ff */
[----:B------:R-:W-:Y:S01]  /*62c0*/  @!UP0 UIADD3 UR10, UPT, UPT, UR10, 0x20, URZ ;  /* 0x000000200a0a8890 */ /* 0x000fe2000fffe0ff */
[----:B------:R-:W-:Y:S01]  /*62d0*/  SEL R10, R10, RZ, P0 ;  /* 0x000000ff0a0a7207 */ /* 0x000fe20000000000 */
[----:B------:R-:W-:Y:S02]  /*62e0*/  @!UP0 UIADD3 UR8, UPT, UPT, UR4, 0x200, URZ ;  /* 0x0000020004088890 */ /* 0x000fe4000fffe0ff */
[----:B------:R-:W-:Y:S01]  /*62f0*/  UIADD3 UR4, UPT, UPT, UR6, 0x1, URZ ;  /* 0x0000000106047890 */ /* 0x000fe2000fffe0ff */
[----:B------:R-:W-:Y:S01]  /*6300*/  @!P1 R2UR UR6, R2 ;  /* 0x00000000020692ca */ /* 0x000fe200000e0000 */
[----:B------:R-:W-:Y:S02]  /*6310*/  UIADD3 UR26, UPT, UPT, UR13, UR22, URZ ;  /* 0x000000160d1a7290 */ /* 0x000fe4000fffe0ff */
[----:B------:R-:W-:Y:S02]  /*6320*/  UISETP.NE.AND UP0, UPT, UR4, 0x3, UPT ;  /* 0x000000030400788c */ /* 0x000fe4000bf05270 */
[----:B------:R-:W-:Y:S02]  /*6330*/  UIADD3 UR27, UPT, UPT, UR14, UR19, URZ ;  /* 0x000000130e1b7290 */ /* 0x000fe4000fffe0ff */
[----:B------:R-:W-:Y:S01]  /*6340*/  USEL UR25, UR4, URZ, UP0 ;  /* 0x000000ff04197287 */ /* 0x000fe20008000000 */
[----:B------:R-:W-:Y:S01]  /*6350*/  @!P1 R2UR UR4, R0 ;  /* 0x00000000000492ca */ /* 0x000fe200000e0000 */
[----:B------:R-:W-:Y:S01]  /*6360*/  USEL UR18, URZ, 0x1, UP0 ;  /* 0x00000001ff127887 */ /* 0x000fe20008000000 */
[----:B------:R-:W-:Y:S01]  /*6370*/  SEL R0, RZ, 0x1, P0 ;  /* 0x00000001ff007807 */ /* 0x000fe20000000000 */
[----:B------:R-:W-:Y:S02]  /*6380*/  VOTEU.ALL UP0, P1 ;  /* 0x0000000000ff7886 */ /* 0x000fe40000800000 */
[----:B------:R-:W-:Y:S01]  /*6390*/  IMAD.U32 R4, RZ, RZ, UR6 ;  /* 0x00000006ff047e24 */ /* 0x000fe2000f8e00ff */
[----:B------:R-:W-:Y:S02]  /*63a0*/  LOP3.LUT R9, R9, R0, RZ, 0x3c, !PT ;  /* 0x0000000009097212 */ /* 0x000fe400078e3cff */
[----:B------:R-:W-:Y:S02]  /*63b0*/  LOP3.LUT R11, R11, UR18, RZ, 0x3c, !PT ;  /* 0x000000120b0b7c12 */ /* 0x000fe4000f8e3cff */
[----:B------:R-:W-:Y:S03]  /*63c0*/  @!P1 R2UR UR6, R4 ;  /* 0x00000000040692ca */ /* 0x000fe600000e0000 */
[----:B------:R-:W-:Y:S01]  /*63d0*/  IMAD.U32 R5, RZ, RZ, UR4 ;  /* 0x00000004ff057e24 */ /* 0x000fe2000f8e00ff */
[----:B------:R-:W-:Y:S04]  /*63e0*/  UPRMT UR4, UR55, 0x654, UR9 ;  /* 0x0000065437047896 */ /* 0x000fe80008000009 */
[----:B------:R-:W-:Y:S11]  /*63f0*/  @!P1 R2UR UR7, R5 ;  /* 0x00000000050792ca */ /* 0x000ff600000e0000 */
[----:B------:R-:W-:Y:S02]  /*6400*/  @!UPT UIADD3 URZ, UPT, UPT, URZ, URZ, URZ ;  /* 0x000000fffffff290 */ /* 0x000fe4000fffe0ff */
[----:B------:R2:W-:Y:S01]  /*6410*/  @!UP0 UTMALDG.3D [UR8], [UR6], desc[UR20] ;  /* 0x00001408060085b4 */ /* 0x0005e20008011000 */
[----:B------:R2:W-:Y:S01]  /*6420*/  @!P1 SYNCS.ARRIVE.TRANS64.RED.A0TR RZ, [UR5+0x120], R3 ;  /* 0x00012003ffff99a7 */ /* 0x0005e20008300405 */
[----:B------:R-:W-:Y:S01]  /*6430*/  SYNCS.ARRIVE.TRANS64.RED.A1T0 RZ, [UR4], RZ ;  /* 0x000000ffffff79a7 */ /* 0x000fe20008100404 */
[----:B------:R-:W-:Y:S05]  /*6440*/  BRA.U UP2, `(.L_x_113) ;  /* 0xfffffff102d07547 */ /* 0x000fea000b83ffff */
[----:B------:R-:W-:Y:S01]  /*6450*/  UIADD3 UR24, UPT, UPT, UR24, 0x138, URZ ;  /* 0x0000013818187890 */ /* 0x000fe2000fffe0ff */
[----:B--2---:R-:W-:-:S03]  /*6460*/  SHF.L.U32 R3, R11, 0x1f, RZ ;  /* 0x0000001f0b037819 */ /* 0x004fc600000006ff */
[----:B------:R-:W-:-:S09]  /*6470*/  ULEA UR4, UR25, UR24, 0x3 ;  /* 0x0000001819047291 */ /* 0x000fd2000f8e18ff */
[----:B------:R-:W2:Y:S02]  /*6480*/  SYNCS.PHASECHK.TRANS64.TRYWAIT P0, [UR4], R3 ;  /* 0x00000003ff0075a7 */ /* 0x000ea40008001104 */
[----:B--2---:R-:W-:Y:S05]  /*6490*/  @!P0 BRA `(.L_x_114) ;  /* 0x0000003c00608947 */ /* 0x004fea0003800000 */
.L_x_213:
[----:B------:R-:W-:-:S04]  /*64a0*/  UIADD3 UR4, UPT, UPT, UR25, 0x1, URZ ;  /* 0x0000000119047890 */ /* 0x000fc8000fffe0ff */
[----:B------:R-:W-:-:S04]  /*64b0*/  UISETP.NE.AND UP0, UPT, UR4, 0x3, UPT ;  /* 0x000000030400788c */ /* 0x000fc8000bf05270 */
[----:B------:R-:W-:Y:S02]  /*64c0*/  USEL UR6, URZ, 0x1, UP0 ;  /* 0x00000001ff067887 */ /* 0x000fe40008000000 */
[----:B------:R-:W-:-:S04]  /*64d0*/  USEL UR4, UR4, URZ, UP0 ;  /* 0x000000ff04047287 */ /* 0x000fc80008000000 */
[----:B------:R-:W-:Y:S01]  /*64e0*/  ULEA UR5, UR4, UR24, 0x3 ;  /* 0x0000001804057291 */ /* 0x000fe2000f8e18ff */
[----:B------:R-:W-:-:S04]  /*64f0*/  LOP3.LUT R11, R11, UR6, RZ, 0x3c, !PT ;  /* 0x000000060b0b7c12 */ /* 0x000fc8000f8e3cff */
[----:B--2---:R-:W-:-:S04]  /*6500*/  SHF.L.U32 R3, R11, 0x1f, RZ ;  /* 0x0000001f0b037819 */ /* 0x004fc800000006ff */
[----:B------:R-:W2:Y:S02]  /*6510*/  SYNCS.PHASECHK.TRANS64.TRYWAIT P0, [UR5], R3 ;  /* 0x00000003ff0075a7 */ /* 0x000ea40008001105 */
[----:B--2---:R-:W-:Y:S05]  /*6520*/  @!P0 BRA `(.L_x_115) ;  /* 0x0000003c00548947 */ /* 0x004fea0003800000 */
.L_x_215:
[----:B------:R-:W-:-:S04]  /*6530*/  UIADD3 UR4, UPT, UPT, UR4, 0x1, URZ ;  /* 0x0000000104047890 */ /* 0x000fc8000fffe0ff */
[----:B------:R-:W-:-:S04]  /*6540*/  UISETP.NE.AND UP0, UPT, UR4, 0x3, UPT ;  /* 0x000000030400788c */ /* 0x000fc8000bf05270 */
[----:B------:R-:W-:Y:S02]  /*6550*/  USEL UR5, URZ, 0x1, UP0 ;  /* 0x00000001ff057887 */ /* 0x000fe40008000000 */
[----:B------:R-:W-:-:S04]  /*6560*/  USEL UR4, UR4, URZ, UP0 ;  /* 0x000000ff04047287 */ /* 0x000fc80008000000 */
[----:B------:R-:W-:Y:S01]  /*6570*/  ULEA UR4, UR4, UR24, 0x3 ;  /* 0x0000001804047291 */ /* 0x000fe2000f8e18ff */
[----:B--2---:R-:W-:-:S04]  /*6580*/  LOP3.LUT R3, R11, UR5, RZ, 0x3c, !PT ;  /* 0x000000050b037c12 */ /* 0x004fc8000f8e3cff */
[----:B------:R-:W-:Y:S01]  /*6590*/  SHF.L.U32 R3, R3, 0x1f, RZ ;  /* 0x0000001f03037819 */ /* 0x000fe200000006ff */
[----:B------:R-:W-:-:S07]  /*65a0*/  IMAD.U32 R0, RZ, RZ, UR4 ;  /* 0x00000004ff007e24 */ /* 0x000fce000f8e00ff */
.L_x_116:
[----:B--2---:R2:W3:Y:S02]  /*65b0*/  SYNCS.PHASECHK.TRANS64.TRYWAIT P0, [R0+URZ], R3 ;  /* 0x00000003000075a7 */ /* 0x0044e400080011ff */
[----:B---3--:R-:W-:Y:S05]  /*65c0*/  @!P0 NANOSLEEP.SYNCS 0x989680 ;  /* 0x009896800000895d */ /* 0x008fea0003900000 */
[----:B------:R-:W3:Y:S02]  /*65d0*/  @!P0 SYNCS.PHASECHK.TRANS64 P0, [R0+URZ], R3 ;  /* 0x00000003000085a7 */ /* 0x000ee400080010ff */
[----:B-1-3--:R-:W-:Y:S05]  /*65e0*/  @P0 EXIT ;  /* 0x000000000000094d */ /* 0x00afea0003800000 */
[----:B------:R-:W-:Y:S05]  /*65f0*/  BRA `(.L_x_116) ;  /* 0xfffffffc00ec7947 */ /* 0x000fea000383ffff */
.L_x_104:
[----:B------:R-:W-:-:S06]  /*6600*/  UISETP.GE.AND UP0, UPT, UR18, 0x4, UPT ;  /* 0x000000041200788c */ /* 0x000fcc000bf06270 */
[----:B------:R-:W-:-:S13]  /*6610*/  PLOP3.LUT P0, PT, PT, PT, UP0, 0x80, 0x8 ;  /* 0x000000000008781c */ /* 0x000fda0003f0f008 */
[----:B------:R-:W-:Y:S05]  /*6620*/  @!P0 EXIT ;  /* 0x000000000000894d */ /* 0x000fea0003800000 */
[----:B------:R-:W-:Y:S01]  /*6630*/  BAR.SYNC.DEFER_BLOCKING 0x6, 0xa0 ;  /* 0x0182800000007b1d */ /* 0x000fe20000010000 */
[C---:B------:R-:W-:Y:S01]  /*6640*/  IMAD.SHL.U32 R2, R92.reuse, 0x20, RZ ;  /* 0x000000205c027824 */ /* 0x040fe200078e00ff */
[C---:B------:R-:W-:Y:S01]  /*6650*/  LOP3.LUT R93, R92.reuse, 0x2, RZ, 0xc0, !PT ;  /* 0x000000025c5d7812 */ /* 0x040fe200078ec0ff */
[C---:B------:R-:W-:Y:S01]  /*6660*/  IMAD.SHL.U32 R97, R92.reuse, 0x4, RZ ;  /* 0x000000045c617824 */ /* 0x040fe200078e00ff */
[C---:B------:R-:W-:Y:S01]  /*6670*/  LOP3.LUT R98, R92.reuse, 0x60, RZ, 0xc0, !PT ;  /* 0x000000605c627812 */ /* 0x040fe200078ec0ff */
[----:B------:R-:W-:Y:S01]  /*6680*/  IMAD.U32 R37, R92, 0x10000, RZ ;  /* 0x000100005c257824 */ /* 0x000fe200078e00ff */
[----:B------:R-:W-:Y:S01]  /*6690*/  UMOV UR47, 0x400 ;  /* 0x00000400002f7882 */ /* 0x000fe20000000000 */
[----:B------:R-:W1:Y:S01]  /*66a0*/  LDCU.64 UR4, c[0x0][0xc90] ;  /* 0x00019200ff0477ac */ /* 0x000e620008000a00 */
[----:B------:R-:W2:Y:S01]  /*66b0*/  LDC.64 R78, c[0x0][0xcb0] ;  /* 0x00032c00ff4e7b82 */ /* 0x000ea20000000a00 */
[----:B------:R-:W-:Y:S01]  /*66c0*/  LOP3.LUT R4, R2, 0xc0, RZ, 0xc0, !PT ;  /* 0x000000c002047812 */ /* 0x000fe200078ec0ff */
[----:B------:R-:W-:Y:S01]  /*66d0*/  HFMA2 R36, -RZ, RZ, 0, 0 ;  /* 0x00000000ff247431 */ /* 0x000fe200000001ff */
[----:B------:R-:W-:Y:S01]  /*66e0*/  ULEA UR47, UR55, UR47, 0x18 ;  /* 0x0000002f372f7291 */ /* 0x000fe2000f8ec0ff */
[----:B------:R-:W-:-:S02]  /*66f0*/  LOP3.LUT R92, R92, 0x4, RZ, 0xc0, !PT ;  /* 0x000000045c5c7812 */ /* 0x000fc400078ec0ff */
[----:B------:R-:W-:Y:S02]  /*6700*/  CS2R R94, SRZ ;  /* 0x00000000005e7805 */ /* 0x000fe4000001ff00 */
[----:B------:R-:W-:Y:S01]  /*6710*/  LOP3.LUT R97, R4, 0x18, R97, 0xf8, !PT ;  /* 0x0000001804617812 */ /* 0x000fe200078ef861 */
[----:B------:R-:W-:Y:S01]  /*6720*/  IMAD.MOV.U32 R91, RZ, RZ, RZ ;  /* 0x000000ffff5b7224 */ /* 0x000fe200078e00ff */
[----:B------:R-:W3:Y:S01]  /*6730*/  LDC.64 R76, c[0x0][0xca8] ;  /* 0x00032a00ff4c7b82 */ /* 0x000ee20000000a00 */
[----:B------:R-:W-:Y:S01]  /*6740*/  LOP3.LUT R37, R37, 0x600000, RZ, 0xc0, !PT ;  /* 0x0060000025257812 */ /* 0x000fe200078ec0ff */
[----:B------:R-:W-:Y:S01]  /*6750*/  IMAD.MOV R93, RZ, RZ, -R93 ;  /* 0x000000ffff5d7224 */ /* 0x000fe200078e0a5d */
[C---:B------:R-:W-:Y:S01]  /*6760*/  IADD3 R96, PT, PT, -R92.reuse, 0x2, RZ ;  /* 0x000000025c607810 */ /* 0x040fe20007ffe1ff */
[----:B------:R-:W4:Y:S01]  /*6770*/  LDCU UR63, c[0x0][0x370] ;  /* 0x00006e00ff3f77ac */ /* 0x000f220008000800 */
[----:B------:R-:W-:Y:S02]  /*6780*/  LOP3.LUT R97, R97, 0xf20, R2, 0xf8, !PT ;  /* 0x00000f2061617812 */ /* 0x000fe400078ef802 */
[----:B------:R-:W-:Y:S01]  /*6790*/  IADD3 R92, PT, PT, -R92, RZ, RZ ;  /* 0x000000ff5c5c7210 */ /* 0x000fe20007ffe1ff */
[----:B------:R-:W4:Y:S01]  /*67a0*/  LDS R0, [UR47+0x1f0] ;  /* 0x0001f02fff007984 */ /* 0x000f220008000800 */
[----:B-1----:R-:W-:Y:S01]  /*67b0*/  IMAD.U32 R100, RZ, RZ, UR4 ;  /* 0x00000004ff647e24 */ /* 0x002fe2000f8e00ff */
[----:B------:R-:W-:Y:S01]  /*67c0*/  UIADD3 UR4, UPT, UPT, UR47, 0x200, URZ ;  /* 0x000002002f047890 */ /* 0x000fe2000fffe0ff */
[----:B------:R-:W-:Y:S01]  /*67d0*/  IMAD.U32 R99, RZ, RZ, UR5 ;  /* 0x00000005ff637e24 */ /* 0x000fe2000f8e00ff */
[----:B------:R-:W-:Y:S01]  /*67e0*/  UMOV UR54, 0x1 ;  /* 0x0000000100367882 */ /* 0x000fe20000000000 */
[----:B------:R-:W-:Y:S01]  /*67f0*/  IMAD.SHL.U32 R96, R96, 0x10, RZ ;  /* 0x0000001060607824 */ /* 0x000fe200078e00ff */
[----:B------:R-:W-:Y:S01]  /*6800*/  UMOV UR46, URZ ;  /* 0x000000ff002e7c82 */ /* 0x000fe20008000000 */
[----:B------:R-:W1:Y:S01]  /*6810*/  LDCU UR42, c[0x0][0xf0c] ;  /* 0x0001e180ff2a77ac */ /* 0x000e620008000800 */
[----:B------:R-:W-:Y:S01]  /*6820*/  IMAD.U32 R102, RZ, RZ, UR4 ;  /* 0x00000004ff667e24 */ /* 0x000fe2000f8e00ff */
[----:B------:R-:W-:Y:S01]  /*6830*/  LEA R97, R97, UR4, 0x1 ;  /* 0x0000000461617c11 */ /* 0x000fe2000f8e08ff */
[----:B------:R-:W1:Y:S01]  /*6840*/  LDCU UR38, c[0x0][0xf30] ;  /* 0x0001e600ff2677ac */ /* 0x000e620008000800 */
[----:B------:R-:W1:Y:S01]  /*6850*/  LDCU.64 UR60, c[0x0][0xc88] ;  /* 0x00019100ff3c77ac */ /* 0x000e620008000a00 */
[----:B------:R-:W1:Y:S01]  /*6860*/  LDCU.64 UR40, c[0x0][0xf28] ;  /* 0x0001e500ff2877ac */ /* 0x000e620008000a00 */
[----:B------:R-:W1:Y:S01]  /*6870*/  LDCU.128 UR56, c[0x0][0xf10] ;  /* 0x0001e200ff3877ac */ /* 0x000e620008000c00 */
[----:B------:R-:W1:Y:S01]  /*6880*/  LDCU UR62, c[0x0][0x374] ;  /* 0x00006e80ff3e77ac */ /* 0x000e620008000800 */
[----:B------:R-:W-:Y:S01]  /*6890*/  UMOV UR53, URZ ;  /* 0x000000ff00357c82 */ /* 0x000fe20008000000 */
[----:B------:R-:W-:Y:S01]  /*68a0*/  UMOV UR52, URZ ;  /* 0x000000ff00347c82 */ /* 0x000fe20008000000 */
[----:B-1234-:R-:W-:-:S07]  /*68b0*/  IMAD.IADD R37, R0, 0x1, R37 ;  /* 0x0000000100257824 */ /* 0x01efce00078e0225 */
.L_x_147:
[C---:B------:R-:W-:Y:S02]  /*68c0*/  LEA R0, R91.reuse, UR47, 0x3 ;  /* 0x0000002f5b007c11 */ /* 0x040fe4000f8e18ff */
[----:B------:R-:W-:Y:S02]  /*68d0*/  SHF.L.U32 R3, R94, 0x1f, RZ ;  /* 0x0000001f5e037819 */ /* 0x000fe400000006ff */
[----:B------:R-:W-:Y:S02]  /*68e0*/  LEA R5, R91, UR47, 0x4 ;  /* 0x0000002f5b057c11 */ /* 0x000fe4000f8e20ff */
[----:B-1----:R-:W1:Y:S02]  /*68f0*/  SYNCS.PHASECHK.TRANS64.TRYWAIT P0, [R0+URZ+0x160], R3 ;  /* 0x00016003000075a7 */ /* 0x002e6400080011ff */
[----:B-1----:R-:W-:Y:S05]  /*6900*/  @!P0 BRA `(.L_x_117) ;  /* 0x0000003800748947 */ /* 0x002fea0003800000 */
.L_x_216:
[----:B------:R-:W-:Y:S01]  /*6910*/  R2UR UR7, R101 ;  /* 0x00000000650772ca */ /* 0x000fe200000e0000 */
[----:B------:R-:W2:Y:S01]  /*6920*/  LDS.128 R4, [R5+0x1d0] ;  /* 0x0001d00005047984 */ /* 0x000ea20000000c00 */
[----:B-1----:R-:W-:Y:S01]  /*6930*/  VIADD R0, R0, 0x170 ;  /* 0x0000017000007836 */ /* 0x002fe20000000000 */
[----:B------:R-:W-:Y:S04]  /*6940*/  UISETP.GE.AND UP0, UPT, UR39, 0x1, UPT ;  /* 0x000000012700788c */ /* 0x000fe8000bf06270 */
[----:B------:R-:W-:Y:S01]  /*6950*/  PRMT R0, RZ, 0x654, R0 ;  /* 0x00000654ff007816 */ /* 0x000fe20000000000 */
[----:B------:R-:W-:Y:S01]  /*6960*/  @!PT LDS RZ, [RZ] ;  /* 0x00000000fffff984 */ /* 0x000fe20000000800 */
[----:B------:R-:W-:Y:S01]  /*6970*/  @!PT LDS RZ, [RZ] ;  /* 0x00000000fffff984 */ /* 0x000fe20000000800 */
[----:B------:R-:W-:Y:S01]  /*6980*/  @!PT LDS RZ, [RZ] ;  /* 0x00000000fffff984 */ /* 0x000fe20000000800 */
[----:B------:R-:W-:Y:S01]  /*6990*/  @!PT LDS RZ, [RZ] ;  /* 0x00000000fffff984 */ /* 0x000fe20000000800 */
[----:B------:R1:W-:Y:S06]  /*69a0*/  MEMBAR.ALL.CTA ;  /* 0x0000000000007992 */ /* 0x0003ec0000008000 */
[----:B-1----:R-:W1:Y:S02]  /*69b0*/  FENCE.VIEW.ASYNC.S ;  /* 0x00000000000073c6 */ /* 0x002e640000000000 */
[----:B-1----:R1:W-:Y:S01]  /*69c0*/  SYNCS.ARRIVE.TRANS64.RED.A1T0 RZ, [R0+URZ], RZ ;  /* 0x000000ff00ff79a7 */ /* 0x0023e200081004ff */
[----:B--2---:R-:W-:Y:S11]  /*69d0*/  LOP3.LUT P0, RZ, R6, 0x1, RZ, 0xc0, !PT ;  /* 0x0000000106ff7812 */ /* 0x004ff6000780c0ff */
[----:B------:R-:W-:Y:S02]  /*69e0*/  @!UPT UIADD3 URZ, UPT, UPT, URZ, URZ, URZ ;  /* 0x000000fffffff290 */ /* 0x000fe4000fffe0ff */
[----:B------:R-:W-:Y:S01]  /*69f0*/  VOTEU.ANY UP1, P0 ;  /* 0x0000000000ff7886 */ /* 0x000fe20000020100 */
[----:B------:R-:W-:Y:S01]  /*6a00*/  PLOP3.LUT P0, PT, PT, PT, UP1, 0x80, 0x8 ;  /* 0x000000000008781c */ /* 0x000fe20003f0f018 */
[----:B------:R-:W-:Y:S06]  /*6a10*/  UP2UR UR4, UPR, URZ, 0x2 ;  /* 0x00000002ff047883 */ /* 0x000fec0008000000 */
[----:B------:R-:W-:Y:S06]  /*6a20*/  IMAD.U32 R103, RZ, RZ, UR4 ;  /* 0x00000004ff677e24 */ /* 0x000fec000f8e00ff */
[----:B------:R-:W-:Y:S02]  /*6a30*/  @P0 SHF.R.U32.HI R2, RZ, 0x10, R5 ;  /* 0x00000010ff020819 */ /* 0x000fe40000011605 */
[----:B------:R-:W-:Y:S02]  /*6a40*/  @P0 MOV R3, R4 ;  /* 0x0000000400030202 */ /* 0x000fe40000000f00 */
[----:B------:R-:W-:Y:S02]  /*6a50*/  @P0 R2UR UR4, R2 ;  /* 0x00000000020402ca */ /* 0x000fe400000e0000 */
[----:B------:R-:W-:Y:S02]  /*6a60*/  @P0 LOP3.LUT R4, R5, 0xffff, RZ, 0xc0, !PT ;  /* 0x0000ffff05040812 */ /* 0x000fe400078ec0ff */
[----:B------:R-:W-:Y:S02]  /*6a70*/  @P0 R2UR UR6, R3 ;  /* 0x00000000030602ca */ /* 0x000fe400000e0000 */
[----:B------:R-:W-:Y:S07]  /*6a80*/  @P0 R2UR UR5, R4 ;  /* 0x00000000040502ca */ /* 0x000fee00000e0000 */
[----:B------:R-:W-:Y:S02]  /*6a90*/  @UP1 UMOV UR7, UR4 ;  /* 0x0000000400071c82 */ /* 0x000fe40008000000 */
[----:B------:R-:W-:Y:S02]  /*6aa0*/  IMAD.U32 R101, RZ, RZ, UR7 ;  /* 0x00000007ff657e24 */ /* 0x000fe4000f8e00ff */
[----:B------:R-:W-:Y:S02]  /*6ab0*/  @UP1 UMOV UR37, UR6 ;  /* 0x0000000600251c82 */ /* 0x000fe40008000000 */
[----:B------:R-:W-:Y:S01]  /*6ac0*/  @UP1 UMOV UR36, UR5 ;  /* 0x0000000500241c82 */ /* 0x000fe20008000000 */
[----:B-1----:R-:W-:Y:S05]  /*6ad0*/  BRA.U !UP0, `(.L_x_118) ;  /* 0x0000000108cc7547 */ /* 0x002fea000b800000 */
[----:B------:R-:W1:Y:S01]  /*6ae0*/  LDCU UR12, c[0x0][0xf20] ;  /* 0x0001e400ff0c77ac */ /* 0x000e620008000800 */
[----:B------:R-:W-:Y:S02]  /*6af0*/  UIMAD.WIDE.U32 UR4, UR62, UR59, URZ ;  /* 0x0000003b3e0472a5 */ /* 0x000fe4000f8e00ff */
[----:B------:R-:W-:Y:S02]  /*6b00*/  UIMAD.WIDE.U32 UR6, UR63, UR56, URZ ;  /* 0x000000383f0672a5 */ /* 0x000fe4000f8e00ff */
[----:B------:R-:W-:Y:S02]  /*6b10*/  UISETP.NE.AND UP0, UPT, UR58, 0x1, UPT ;  /* 0x000000013a00788c */ /* 0x000fe4000bf05270 */
[----:B------:R-:W-:Y:S02]  /*6b20*/  UIMAD.WIDE.U32 UR8, UR36, UR59, URZ ;  /* 0x0000003b240872a5 */ /* 0x000fe4000f8e00ff */
[----:B------:R-:W-:Y:S02]  /*6b30*/  UIMAD.WIDE.U32 UR10, UR37, UR56, URZ ;  /* 0x00000038250a72a5 */ /* 0x000fe4000f8e00ff */
[----:B------:R-:W-:Y:S02]  /*6b40*/  UISETP.NE.AND UP1, UPT, UR42, 0x1, UPT ;  /* 0x000000012a00788c */ /* 0x000fe4000bf25270 */
[----:B------:R-:W-:Y:S01]  /*6b50*/  UISETP.NE.AND UP2, UPT, UR39, 0x1, UPT ;  /* 0x000000012700788c */ /* 0x000fe2000bf45270 */
[----:B------:R-:W-:Y:S02]  /*6b60*/  UMOV UR4, UR5 ;  /* 0x0000000500047c82 */ /* 0x000fe40008000000 */
[----:B-1----:R-:W-:Y:S03]  /*6b70*/  USHF.R.U32.HI UR5, URZ, UR12, UR4 ;  /* 0x0000000cff057299 */ /* 0x002fe60008011604 */
[----:B------:R-:W-:Y:S02]  /*6b80*/  UMOV UR4, UR7 ;  /* 0x0000000700047c82 */ /* 0x000fe40008000000 */
[----:B------:R-:W-:Y:S02]  /*6b90*/  USHF.R.U32.HI UR7, URZ, UR57, UR4 ;  /* 0x00000039ff077299 */ /* 0x000fe40008011604 */
[----:B------:R-:W-:Y:S02]  /*6ba0*/  USEL UR4, UR62, UR5, !UP0 ;  /* 0x000000053e047287 */ /* 0x000fe4000c000000 */
[----:B------:R-:W-:Y:S01]  /*6bb0*/  USEL UR7, UR63, UR7, !UP1 ;  /* 0x000000073f077287 */ /* 0x000fe2000c800000 */
[----:B------:R-:W-:Y:S01]  /*6bc0*/  UMOV UR5, UR9 ;  /* 0x0000000900057c82 */ /* 0x000fe20008000000 */
[----:B------:R-:W-:Y:S02]  /*6bd0*/  UIMAD.WIDE.U32 UR8, UR4, UR40, URZ ;  /* 0x00000028040872a5 */ /* 0x000fe4000f8e00ff */
[----:B------:R-:W-:Y:S03]  /*6be0*/  USHF.R.U32.HI UR6, URZ, UR12, UR5 ;  /* 0x0000000cff067299 */ /* 0x000fe60008011605 */
[----:B------:R-:W-:Y:S01]  /*6bf0*/  UMOV UR5, UR11 ;  /* 0x0000000b00057c82 */ /* 0x000fe20008000000 */
[----:B------:R-:W-:Y:S02]  /*6c00*/  UIMAD.WIDE.U32 UR10, UR7, UR40, URZ ;  /* 0x00000028070a72a5 */ /* 0x000fe4000f8e00ff */
[----:B------:R-:W-:Y:S02]  /*6c10*/  USHF.R.U32.HI UR12, URZ, UR57, UR5 ;  /* 0x00000039ff0c7299 */ /* 0x000fe40008011605 */
[----:B------:R-:W-:Y:S01]  /*6c20*/  USEL UR6, UR36, UR6, !UP0 ;  /* 0x0000000624067287 */ /* 0x000fe2000c000000 */
[----:B------:R-:W-:Y:S02]  /*6c30*/  UMOV UR5, UR9 ;  /* 0x0000000900057c82 */ /* 0x000fe40008000000 */
[----:B------:R-:W-:Y:S01]  /*6c40*/  UMOV UR10, UR11 ;  /* 0x0000000b000a7c82 */ /* 0x000fe20008000000 */
[----:B------:R-:W-:Y:S02]  /*6c50*/  @UP2 USHF.R.U32.HI UR4, URZ, UR41, UR5 ;  /* 0x00000029ff042299 */ /* 0x000fe40008011605 */
[----:B------:R-:W-:Y:S02]  /*6c60*/  @UP2 USHF.R.U32.HI UR7, URZ, UR41, UR10 ;  /* 0x00000029ff072299 */ /* 0x000fe4000801160a */
[----:B------:R-:W-:Y:S02]  /*6c70*/  UIMAD UR4, UR39, UR4, URZ ;  /* 0x00000004270472a4 */ /* 0x000fe4000f8e02ff */
[----:B------:R-:W-:Y:S02]  /*6c80*/  UIMAD.WIDE.U32 UR10, UR6, UR40, URZ ;  /* 0x00000028060a72a5 */ /* 0x000fe4000f8e00ff */
[----:B------:R-:W-:Y:S02]  /*6c90*/  USEL UR5, UR37, UR12, !UP1 ;  /* 0x0000000c25057287 */ /* 0x000fe4000c800000 */
[----:B------:R-:W-:Y:S02]  /*6ca0*/  UIMAD UR8, UR39, UR7, URZ ;  /* 0x00000007270872a4 */ /* 0x000fe4000f8e02ff */
[----:B------:R-:W-:Y:S03]  /*6cb0*/  UISETP.GE.AND UP0, UPT, UR6, UR4, UPT ;  /* 0x000000040600728c */ /* 0x000fe6000bf06270 */
[----:B------:R-:W-:Y:S01]  /*6cc0*/  UMOV UR4, UR11 ;  /* 0x0000000b00047c82 */ /* 0x000fe20008000000 */
[----:B------:R-:W-:Y:S02]  /*6cd0*/  UISETP.GE.OR UP0, UPT, UR5, UR8, UP0 ;  /* 0x000000080500728c */ /* 0x000fe40008706670 */
[----:B------:R-:W-:Y:S02]  /*6ce0*/  USHF.R.U32.HI UR4, URZ, UR41, UR4 ;  /* 0x00000029ff047299 */ /* 0x000fe40008011604 */
[----:B------:R-:W-:Y:S02]  /*6cf0*/  UIMAD.WIDE.U32 UR8, UR5, UR40, URZ ;  /* 0x00000028050872a5 */ /* 0x000fe4000f8e00ff */
[----:B------:R-:W-:Y:S02]  /*6d00*/  USEL UR11, UR6, UR4, !UP2 ;  /* 0x00000004060b7287 */ /* 0x000fe4000d000000 */
[----:B------:R-:W-:Y:S02]  /*6d10*/  UIADD3 UR8, UPT, UPT, -UR5, URZ, URZ ;  /* 0x000000ff05087290 */ /* 0x000fe4000fffe1ff */
[----:B------:R-:W-:Y:S01]  /*6d20*/  UIADD3 UR10, UPT, UPT, -UR11, URZ, URZ ;  /* 0x000000ff0b0a7290 */ /* 0x000fe2000fffe1ff */
[----:B------:R-:W-:Y:S01]  /*6d30*/  @!UP0 UMOV UR4, UR9 ;  /* 0x0000000900048c82 */ /* 0x000fe20008000000 */
[----:B------:R-:W-:Y:S02]  /*6d40*/  UIADD3 UR9, UPT, UPT, -UR6, URZ, URZ ;  /* 0x000000ff06097290 */ /* 0x000fe4000fffe1ff */
[----:B------:R-:W-:Y:S02]  /*6d50*/  @!UP0 USHF.R.U32.HI UR4, URZ, UR41, UR4 ;  /* 0x00000029ff048299 */ /* 0x000fe40008011604 */
[----:B------:R-:W-:Y:S02]  /*6d60*/  UIMAD UR10, UR39, UR10, UR6 ;  /* 0x0000000a270a72a4 */ /* 0x000fe4000f8e0206 */
[----:B------:R-:W-:Y:S04]  /*6d70*/  @!UP0 USEL UR4, UR5, UR4, !UP2 ;  /* 0x0000000405048287 */ /* 0x000fe8000d000000 */
[----:B------:R-:W-:Y:S02]  /*6d80*/  @!UP0 UIMAD UR10, UR7, UR10, UR4 ;  /* 0x0000000a070a82a4 */ /* 0x000fe4000f8e0204 */
[----:B------:R-:W-:Y:S02]  /*6d90*/  @!UP0 UIADD3 UR11, UPT, UPT, UR11, -UR4, URZ ;  /* 0x800000040b0b8290 */ /* 0x000fe4000fffe0ff */
[----:B------:R-:W-:Y:S02]  /*6da0*/  UIMAD UR7, UR42, UR8, UR37 ;  /* 0x000000082a0772a4 */ /* 0x000fe4000f8e0225 */
[----:B------:R-:W-:Y:S02]  /*6db0*/  @!UP0 UIMAD UR6, UR11, UR39, UR5 ;  /* 0x000000270b0682a4 */ /* 0x000fe4000f8e0205 */
[----:B------:R-:W-:Y:S01]  /*6dc0*/  UIMAD UR4, UR58, UR9, UR36 ;  /* 0x000000093a0472a4 */ /* 0x000fe2000f8e0224 */
[----:B------:R-:W-:Y:S02]  /*6dd0*/  @!UP0 UMOV UR5, UR10 ;  /* 0x0000000a00058c82 */ /* 0x000fe40008000000 */
[----:B------:R-:W-:Y:S02]  /*6de0*/  UIMAD UR37, UR5, UR42, UR7 ;  /* 0x0000002a052572a4 */ /* 0x000fe4000f8e0207 */
[----:B------:R-:W-:Y:S11]  /*6df0*/  UIMAD UR36, UR6, UR58, UR4 ;  /* 0x0000003a062472a4 */ /* 0x000ff6000f8e0204 */
[----:B------:R-:W-:Y:S01]  /*6e00*/  @!UPT UIADD3 URZ, UPT, UPT, URZ, URZ, URZ ;  /* 0x000000fffffff290 */ /* 0x000fe2000fffe0ff */
.L_x_118:
[----:B------:R-:W-:Y:S01]  /*6e10*/  UISETP.NE.AND UP0, UPT, UR38, 0x1, UPT ;  /* 0x000000012600788c */ /* 0x000fe2000bf05270 */
[----:B------:R-:W-:Y:S01]  /*6e20*/  R2UR UR11, R102 ;  /* 0x00000000660b72ca */ /* 0x000fe200000e0000 */
[----:B------:R-:W-:Y:S01]  /*6e30*/  USHF.L.U32 UR50, UR27, 0x7, URZ ;  /* 0x000000071b327899 */ /* 0x000fe200080006ff */
[----:B------:R-:W-:Y:S01]  /*6e40*/  IADD3 R91, PT, PT, R91, 0x1, RZ ;  /* 0x000000015b5b7810 */ /* 0x000fe20007ffe0ff */
[----:B------:R-:W-:Y:S07]  /*6e50*/  USHF.L.U32 UR49, UR26, 0x6, URZ ;  /* 0x000000061a317899 */ /* 0x000fee00080006ff */
[----:B------:R-:W1:Y:S01]  /*6e60*/  @!UP0 LDCU.128 UR12, c[0x0][0xf10] ;  /* 0x0001e200ff0c87ac */ /* 0x000e620008000c00 */
[----:B------:R-:W2:Y:S01]  /*6e70*/  @!UP0 LDCU UR5, c[0x0][0xf0c] ;  /* 0x0001e180ff0587ac */ /* 0x000ea20008000800 */
[----:B------:R-:W3:Y:S01]  /*6e80*/  @!UP0 LDCU UR10, c[0x0][0xf20] ;  /* 0x0001e400ff0a87ac */ /* 0x000ee20008000800 */
[----:B-1----:R-:W-:Y:S02]  /*6e90*/  UIMAD.WIDE.U32 UR8, UR37, UR12, URZ ;  /* 0x0000000c250872a5 */ /* 0x002fe4000f8e00ff */
[----:B------:R-:W-:Y:S02]  /*6ea0*/  UIMAD.WIDE.U32 UR6, UR36, UR15, URZ ;  /* 0x0000000f240672a5 */ /* 0x000fe4000f8e00ff */
[----:B------:R-:W-:Y:S03]  /*6eb0*/  @!UP0 UISETP.NE.AND UP1, UPT, UR14, 0x1, UPT ;  /* 0x000000010e00888c */ /* 0x000fe6000bf25270 */
[----:B------:R-:W-:Y:S01]  /*6ec0*/  @!UP0 UMOV UR4, UR9 ;  /* 0x0000000900048c82 */ /* 0x000fe20008000000 */
[----:B--2---:R-:W-:Y:S02]  /*6ed0*/  @!UP0 UISETP.NE.AND UP2, UPT, UR5, 0x1, UPT ;  /* 0x000000010500888c */ /* 0x004fe4000bf45270 */
[----:B------:R-:W-:Y:S01]  /*6ee0*/  @!UP0 USHF.R.U32.HI UR4, URZ, UR13, UR4 ;  /* 0x0000000dff048299 */ /* 0x000fe20008011604 */
[----:B------:R-:W-:Y:S02]  /*6ef0*/  @!UP0 UMOV UR6, UR7 ;  /* 0x0000000700068c82 */ /* 0x000fe40008000000 */
[----:B---3--:R-:W-:Y:S02]  /*6f00*/  @!UP0 USHF.R.U32.HI UR6, URZ, UR10, UR6 ;  /* 0x0000000aff068299 */ /* 0x008fe40008011606 */
[----:B------:R-:W-:Y:S02]  /*6f10*/  @!UP0 USEL UR7, UR37, UR4, !UP2 ;  /* 0x0000000425078287 */ /* 0x000fe4000d000000 */
[----:B------:R-:W-:Y:S04]  /*6f20*/  @!UP0 USEL UR6, UR36, UR6, !UP1 ;  /* 0x0000000624068287 */ /* 0x000fe8000c800000 */
[----:B------:R-:W-:Y:S02]  /*6f30*/  @!UP0 UIADD3 UR4, UPT, UPT, -UR7, UR6, URZ ;  /* 0x0000000607048290 */ /* 0x000fe4000fffe1ff */
[----:B------:R-:W-:Y:S02]  /*6f40*/  @!UP0 UIADD3 UR6, UPT, UPT, UR7, -UR6, URZ ;  /* 0x8000000607068290 */ /* 0x000fe4000fffe0ff */
[----:B------:R-:W-:Y:S02]  /*6f50*/  @!UP0 UIMAD UR37, UR4, UR5, UR37 ;  /* 0x00000005042582a4 */ /* 0x000fe4000f8e0225 */
[----:B------:R-:W-:Y:S02]  /*6f60*/  @!UP0 UIMAD UR36, UR6, UR14, UR36 ;  /* 0x0000000e062482a4 */ /* 0x000fe4000f8e0224 */
[----:B------:R-:W-:Y:S09]  /*6f70*/  ULOP3.LUT UP0, URZ, UR11, 0x1b0, URZ, 0xc0, !UPT ;  /* 0x000001b00bff7892 */ /* 0x000ff2000f80c0ff */
[----:B------:R-:W-:Y:S05]  /*6f80*/  BRA.U !UP0, `(.L_x_119) ;  /* 0x00000001087c7547 */ /* 0x000fea000b800000 */
[----:B------:R-:W1:Y:S01]  /*6f90*/  LDCU.64 UR8, c[0x4][0x80] ;  /* 0x01001000ff0877ac */ /* 0x000e620008000a00 */
[----:B------:R-:W-:Y:S01]  /*6fa0*/  MOV R2, 0x0 ;  /* 0x0000000000027802 */ /* 0x000fe20000000f00 */
[----:B------:R-:W-:Y:S02]  /*6fb0*/  HFMA2 R12, -RZ, RZ, 0, 5.9604644775390625e-08 ;  /* 0x00000001ff0c7431 */ /* 0x000fe400000001ff */
[----:B------:R-:W-:Y:S01]  /*6fc0*/  IMAD.MOV.U32 R8, RZ, RZ, 0x70 ;  /* 0x00000070ff087424 */ /* 0x000fe200078e00ff */
[----:B------:R2:W3:Y:S01]  /*6fd0*/  LDC.64 R14, c[0x4][R2] ;  /* 0x01000000020e7b82 */ /* 0x0004e20000000a00 */
[----:B------:R-:W4:Y:S01]  /*6fe0*/  LDCU.64 UR6, c[0x4][0x88] ;  /* 0x01001100ff0677ac */ /* 0x000f220008000a00 */
[----:B------:R-:W-:Y:S01]  /*6ff0*/  IMAD.MOV.U32 R13, RZ, RZ, RZ ;  /* 0x000000ffff0d7224 */ /* 0x000fe200078e00ff */
[----:B------:R-:W2:Y:S01]  /*7000*/  LDCU.64 UR4, c[0x4][0x8] ;  /* 0x01000100ff0477ac */ /* 0x000ea20008000a00 */
[----:B-1----:R-:W-:Y:S01]  /*7010*/  MOV R5, UR9 ;  /* 0x0000000900057c02 */ /* 0x002fe20008000f00 */
[----:B------:R-:W-:Y:S01]  /*7020*/  IMAD.U32 R4, RZ, RZ, UR8 ;  /* 0x00000008ff047e24 */ /* 0x000fe2000f8e00ff */
[----:B----4-:R-:W-:Y:S01]  /*7030*/  MOV R7, UR7 ;  /* 0x0000000700077c02 */ /* 0x010fe20008000f00 */
[----:B------:R-:W-:Y:S01]  /*7040*/  IMAD.U32 R6, RZ, RZ, UR6 ;  /* 0x00000006ff067e24 */ /* 0x000fe2000f8e00ff */
[----:B--2---:R-:W-:Y:S01]  /*7050*/  MOV R11, UR5 ;  /* 0x00000005000b7c02 */ /* 0x004fe20008000f00 */
[----:B------:R-:W-:Y:S02]  /*7060*/  IMAD.U32 R10, RZ, RZ, UR4 ;  /* 0x00000004ff0a7e24 */ /* 0x000fe4000f8e00ff */
[----:B------:R-:W-:Y:S07]  /*7070*/  LEPC R20, `(.L_x_120) ;  /* 0x000000001014794e */ /* 0x000fee0000000000 */
[----:B---3-5:R-:W-:Y:S05]  /*7080*/  CALL.ABS.NOINC R14 ;  /* 0x000000000e007343 */ /* 0x028fea0003c00000 */
.L_x_120:
[----:B------:R-:W1:Y:S01]  /*7090*/  LDCU.64 UR8, c[0x4][0x80] ;  /* 0x01001000ff0877ac */ /* 0x000e620008000a00 */
[----:B------:R-:W2:Y:S01]  /*70a0*/  LDC.64 R2, c[0x4][R2] ;  /* 0x0100000002027b82 */ /* 0x000ea20000000a00 */
[----:B------:R-:W-:Y:S02]  /*70b0*/  HFMA2 R12, -RZ, RZ, 0, 5.9604644775390625e-08 ;  /* 0x00000001ff0c7431 */ /* 0x000fe400000001ff */
[----:B------:R-:W-:Y:S02]  /*70c0*/  IMAD.MOV.U32 R8, RZ, RZ, 0x70 ;  /* 0x00000070ff087424 */ /* 0x000fe400078e00ff */
[----:B------:R-:W-:Y:S01]  /*70d0*/  IMAD.MOV.U32 R13, RZ, RZ, RZ ;  /* 0x000000ffff0d7224 */ /* 0x000fe200078e00ff */
[----:B------:R-:W3:Y:S01]  /*70e0*/  LDCU.64 UR6, c[0x4][0x88] ;  /* 0x01001100ff0677ac */ /* 0x000ee20008000a00 */
[----:B------:R-:W4:Y:S01]  /*70f0*/  LDCU.64 UR4, c[0x4][0x8] ;  /* 0x01000100ff0477ac */ /* 0x000f220008000a00 */
[----:B-1----:R-:W-:Y:S02]  /*7100*/  MOV R4, UR8 ;  /* 0x0000000800047c02 */ /* 0x002fe40008000f00 */
[----:B------:R-:W-:Y:S02]  /*7110*/  MOV R5, UR9 ;  /* 0x0000000900057c02 */ /* 0x000fe40008000f00 */
[----:B---3--:R-:W-:Y:S01]  /*7120*/  MOV R7, UR7 ;  /* 0x0000000700077c02 */ /* 0x008fe20008000f00 */
[----:B------:R-:W-:Y:S01]  /*7130*/  IMAD.U32 R6, RZ, RZ, UR6 ;  /* 0x00000006ff067e24 */ /* 0x000fe2000f8e00ff */
[----:B----4-:R-:W-:Y:S01]  /*7140*/  MOV R11, UR5 ;  /* 0x00000005000b7c02 */ /* 0x010fe20008000f00 */
[----:B------:R-:W-:Y:S02]  /*7150*/  IMAD.U32 R10, RZ, RZ, UR4 ;  /* 0x00000004ff0a7e24 */ /* 0x000fe4000f8e00ff */
[----:B------:R-:W-:Y:S07]  /*7160*/  LEPC R20, `(.L_x_119) ;  /* 0x000000001014794e */ /* 0x000fee0000000000 */
[----:B--2---:R-:W-:Y:S05]  /*7170*/  CALL.ABS.NOINC R2 ;  /* 0x0000000002007343 */ /* 0x004fea0003c00000 */
.L_x_119:
[----:B------:R-:W-:Y:S02]  /*7180*/  R2UR UR6, R88 ;  /* 0x00000000580672ca */ /* 0x000fe400000e0000 */
[----:B------:R-:W-:Y:S02]  /*7190*/  R2UR UR5, R100 ;  /* 0x00000000640572ca */ /* 0x000fe400000e0000 */
[----:B------:R-:W-:Y:S02]  /*71a0*/  R2UR UR4, R99 ;  /* 0x00000000630472ca */ /* 0x000fe400000e0000 */
[----:B------:R-:W-:Y:S02]  /*71b0*/  ISETP.NE.U32.AND P4, PT, R78, RZ, PT ;  /* 0x000000ff4e00720c */ /* 0x000fe40003f85070 */
[----:B------:R-:W-:Y:S02]  /*71c0*/  ISETP.NE.U32.AND P2, PT, RZ, UR60, PT ;  /* 0x0000003cff007c0c */ /* 0x000fe4000bf45070 */
[----:B------:R-:W-:Y:S02]  /*71d0*/  ISETP.NE.AND.EX P4, PT, R79, RZ, PT, P4 ;  /* 0x000000ff4f00720c */ /* 0x000fe40003f85340 */
[----:B------:R-:W-:Y:S01]  /*71e0*/  ISETP.NE.AND.EX P2, PT, RZ, UR61, PT, P2 ;  /* 0x0000003dff007c0c */ /* 0x000fe2000bf45320 */
[----:B------:R-:W-:Y:S02]  /*71f0*/  UISETP.NE.AND UP2, UPT, UR6, URZ, UPT ;  /* 0x000000ff0600728c */ /* 0x000fe4000bf45270 */
[----:B------:R-:W-:Y:S04]  /*7200*/  UISETP.NE.U32.AND UP0, UPT, UR5, URZ, UPT ;  /* 0x000000ff0500728c */ /* 0x000fe8000bf05070 */
[----:B------:R-:W-:Y:S01]  /*7210*/  UISETP.NE.AND.EX UP1, UPT, UR4, URZ, UPT, UP0 ;  /* 0x000000ff0400728c */ /* 0x000fe2000bf25300 */
[----:B------:R-:W-:Y:S01]  /*7220*/  PLOP3.LUT P1, PT, PT, PT, UP2, 0x80, 0x8 ;  /* 0x000000000008781c */ /* 0x000fe20003f2f028 */
[----:B------:R-:W-:Y:S03]  /*7230*/  UPLOP3.LUT UP0, UPT, UPT, UPT, UPT, 0x40, 0x4 ;  /* 0x000000000004789c */ /* 0x000fe60003f0e870 */
[----:B------:R-:W-:Y:S06]  /*7240*/  @UP2 UPLOP3.LUT UP0, UPT, UPT, UPT, UP1, 0x80, 0x8 ;  /* 0x000000000008289c */ /* 0x000fec0003f0f010 */
[----:B------:R-:W-:Y:S01]  /*7250*/  PLOP3.LUT P0, PT, PT, PT, UP0, 0x80, 0x8 ;  /* 0x000000000008781c */ /* 0x000fe20003f0f008 */
[----:B------:R-:W-:Y:S01]  /*7260*/  @!UPT UIADD3 URZ, UPT, UPT, URZ, URZ, URZ ;  /* 0x000000fffffff290 */ /* 0x000fe2000fffe0ff */
[----:B------:R-:W-:Y:S11]  /*7270*/  BRA.U !UP1, `(.L_x_121) ;  /* 0x0000000109407547 */ /* 0x000ff6000b800000 */
[----:B------:R-:W-:Y:S01]  /*7280*/  UISETP.NE.U32.AND UP0, UPT, UR60, URZ, UPT ;  /* 0x000000ff3c00728c */ /* 0x000fe2000bf05070 */
[----:B------:R-:W-:Y:S01]  /*7290*/  R2UR UR6, R100 ;  /* 0x00000000640672ca */ /* 0x000fe200000e0000 */
[----:B------:R-:W1:Y:S01]  /*72a0*/  LDCU.64 UR8, c[0x0][0x358] ;  /* 0x00006b00ff0877ac */ /* 0x000e620008000a00 */
[----:B------:R-:W-:Y:S02]  /*72b0*/  HFMA2 R84, -RZ, RZ, 0, 5.9604644775390625e-08 ;  /* 0x00000001ff547431 */ /* 0x000fe400000001ff */
[----:B------:R-:W-:Y:S01]  /*72c0*/  IMAD.MOV.U32 R0, RZ, RZ, 0x1 ;  /* 0x00000001ff007424 */ /* 0x000fe200078e00ff */
[----:B------:R-:W-:Y:S06]  /*72d0*/  UISETP.NE.AND.EX UP0, UPT, UR61, URZ, UPT, UP0 ;  /* 0x000000ff3d00728c */ /* 0x000fec000bf05300 */
[----:B------:R-:W-:Y:S05]  /*72e0*/  PLOP3.LUT P3, PT, PT, PT, UP0, 0x80, 0x8 ;  /* 0x000000000008781c */ /* 0x000fea0003f6f008 */
[----:B------:R-:W2:Y:S01]  /*72f0*/  @UP0 LDCU.64 UR4, c[0x0][0xc88] ;  /* 0x00019100ff0407ac */ /* 0x000ea20008000a00 */
[----:B------:R-:W-:Y:S07]  /*7300*/  @UP0 UIMAD UR6, UR44, UR6, URZ ;  /* 0x000000062c0602a4 */ /* 0x000fee000f8e02ff */
[----:B------:R-:W-:Y:S01]  /*7310*/  @!P3 PRMT R84, R0, 0x7610, R84 ;  /* 0x000076100054b816 */ /* 0x000fe20000000054 */
[----:B--2---:R-:W-:Y:S06]  /*7320*/  @UP0 UIMAD.WIDE UR4, UR6, 0x4, UR4 ;  /* 0x00000004060408a5 */ /* 0x004fec000f8e0204 */
[----:B------:R-:W-:Y:S02]  /*7330*/  IMAD.U32 R2, RZ, RZ, UR4 ;  /* 0x00000004ff027e24 */ /* 0x000fe4000f8e00ff */
[----:B------:R-:W-:Y:S03]  /*7340*/  IMAD.U32 R3, RZ, RZ, UR5 ;  /* 0x00000005ff037e24 */ /* 0x000fe6000f8e00ff */
[----:B------:R-:W2:Y:S02]  /*7350*/  @!UP0 LDCU UR4, c[0x0][0xc80] ;  /* 0x00019000ff0487ac */ /* 0x000ea40008000800 */
[----:B-1---5:R1:W5:Y:S02]  /*7360*/  @P3 LDG.E R41, desc[UR8][R2.64] ;  /* 0x0000000802293981 */ /* 0x022364000c1e1900 */
[----:B-12---:R-:W-:Y:S02]  /*7370*/  @!P3 MOV R41, UR4 ;  /* 0x000000040029bc02 */ /* 0x006fe40008000f00 */
.L_x_121:
[----:B------:R-:W-:Y:S05]  /*7380*/  @!P4 BRA `(.L_x_122) ;  /* 0x000000000024c947 */ /* 0x000fea0003800000 */
[----:B------:R-:W-:Y:S01]  /*7390*/  ISETP.NE.U32.AND P3, PT, R76, RZ, PT ;  /* 0x000000ff4c00720c */ /* 0x000fe20003f65070 */
[----:B------:R-:W1:Y:S03]  /*73a0*/  LDCU.64 UR4, c[0x0][0x358] ;  /* 0x00006b00ff0477ac */ /* 0x000e660008000a00 */
[----:B------:R-:W-:Y:S11]  /*73b0*/  ISETP.NE.AND.EX P3, PT, R77, RZ, PT, P3 ;  /* 0x000000ff4d00720c */ /* 0x000ff60003f65330 */
[----:B------:R-:W-:Y:S02]  /*73c0*/  @!UPT UIADD3 URZ, UPT, UPT, URZ, URZ, URZ ;  /* 0x000000fffffff290 */ /* 0x000fe4000fffe0ff */
[----:B------:R-:W2:Y:S01]  /*73d0*/  @P3 LDC.64 R2, c[0x0][0xca8] ;  /* 0x00032a00ff023b82 */ /* 0x000ea20000000a00 */
[----:B------:R-:W-:Y:S04]  /*73e0*/  @P3 IMAD R0, R78, UR44, RZ ;  /* 0x0000002c4e003c24 */ /* 0x000fe8000f8e02ff */
[----:B--2---:R-:W-:Y:S05]  /*73f0*/  @P3 IMAD.WIDE R2, R0, 0x4, R2 ;  /* 0x0000000400023825 */ /* 0x004fea00078e0202 */
[----:B-1---5:R1:W5:Y:S02]  /*7400*/  @P3 LDG.E R38, desc[UR4][R2.64] ;  /* 0x0000000402263981 */ /* 0x022364000c1e1900 */
[----:B-1----:R-:W2:Y:S02]  /*7410*/  @!P3 LDC R38, c[0x0][0xca0] ;  /* 0x00032800ff26bb82 */ /* 0x002ea40000000800 */
.L_x_122:
[----:B-----5:R-:W-:Y:S01]  /*7420*/  FSETP.NEU.AND P3, PT, R41, RZ, PT ;  /* 0x000000ff2900720b */ /* 0x020fe20003f6d000 */
[----:B------:R-:W-:Y:S01]  /*7430*/  ULOP3.LUT UR4, UR54, 0x1, URZ, 0x3c, !UPT ;  /* 0x0000000136047892 */ /* 0x000fe2000f8e3cff */
[----:B------:R-:W-:Y:S01]  /*7440*/  SEL R4, RZ, 0xffffffff, P2 ;  /* 0xffffffffff047807 */ /* 0x000fe20001000000 */
[----:B------:R-:W-:Y:S01]  /*7450*/  IMAD.U32 R110, RZ, RZ, UR46 ;  /* 0x0000002eff6e7e24 */ /* 0x000fe2000f8e00ff */
[----:B------:R-:W-:Y:S01]  /*7460*/  @P1 LOP3.LUT P2, RZ, R84, 0xff, RZ, 0xc0, !PT ;  /* 0x000000ff54ff1812 */ /* 0x000fe2000784c0ff */
[----:B------:R-:W-:Y:S01]  /*7470*/  IMAD.SHL.U32 R81, R93, 0x10, RZ ;  /* 0x000000105d517824 */ /* 0x000fe200078e00ff */
[----:B------:R-:W-:Y:S01]  /*7480*/  @P1 SEL R3, RZ, 0xffffffff, P3 ;  /* 0xffffffffff031807 */ /* 0x000fe20001800000 */
[----:B------:R-:W-:Y:S01]  /*7490*/  IMAD.U32 R111, RZ, RZ, UR4 ;  /* 0x00000004ff6f7e24 */ /* 0x000fe2000f8e00ff */
[----:B------:R-:W-:Y:S01]  /*74a0*/  LEA R89, R36, UR47, 0x3 ;  /* 0x0000002f24597c11 */ /* 0x000fe2000f8e18ff */
[----:B------:R-:W-:Y:S01]  /*74b0*/  IMAD.SHL.U32 R110, R110, 0x2000, RZ ;  /* 0x000020006e6e7824 */ /* 0x000fe200078e00ff */
[----:B------:R-:W-:Y:S01]  /*74c0*/  @P0 SEL R3, R4, R3, !P2 ;  /* 0x0000000304030207 */ /* 0x000fe20005000000 */
[----:B------:R-:W-:Y:S01]  /*74d0*/  IMAD.SHL.U32 R80, R92, 0x10, RZ ;  /* 0x000000105c507824 */ /* 0x000fe200078e00ff */
[----:B------:R-:W-:Y:S01]  /*74e0*/  SHF.L.U32 R2, R95, 0x1f, RZ ;  /* 0x0000001f5f027819 */ /* 0x000fe200000006ff */
[----:B------:R-:W-:Y:S01]  /*74f0*/  IMAD.IADD R82, R97, 0x1, R110 ;  /* 0x0000000161527824 */ /* 0x000fe200078e026e */
[----:B------:R-:W-:Y:S01]  /*7500*/  @P1 LOP3.LUT R3, R3, 0x1, RZ, 0xc0, !PT ;  /* 0x0000000103031812 */ /* 0x000fe200078ec0ff */
[----:B------:R-:W-:Y:S01]  /*7510*/  BSSY B1, `(.L_x_123) ;  /* 0x0000039000017945 */ /* 0x000fe20003800000 */
[----:B------:R-:W-:Y:S01]  /*7520*/  PLOP3.LUT P2, PT, PT, PT, UP1, 0x80, 0x8 ;  /* 0x000000000008781c */ /* 0x000fe20003f4f018 */
[----:B------:R-:W-:Y:S01]  /*7530*/  IMAD.IADD R83, R82, 0x1, R81 ;  /* 0x0000000152537824 */ /* 0x000fe200078e0251 */
[----:B------:R-:W-:Y:S01]  /*7540*/  ISETP.NE.U32.OR P5, PT, R3, 0x1, !P1 ;  /* 0x000000010300780c */ /* 0x000fe20004fa5470 */
[----:B------:R-:W-:Y:S01]  /*7550*/  IMAD.U32 R3, RZ, RZ, UR46 ;  /* 0x0000002eff037e24 */ /* 0x000fe2000f8e00ff */
[----:B------:R-:W-:Y:S01]  /*7560*/  LOP3.LUT P4, R90, R84, 0xff, RZ, 0xc0, !PT ;  /* 0x000000ff545a7812 */ /* 0x000fe2000788c0ff */
[----:B------:R-:W-:Y:S01]  /*7570*/  IMAD.MOV.U32 R109, RZ, RZ, 0x1 ;  /* 0x00000001ff6d7424 */ /* 0x000fe200078e00ff */
[----:B------:R-:W-:Y:S01]  /*7580*/  P2R R108, PR, RZ, 0x20 ;  /* 0x00000020ff6c7803 */ /* 0x000fe20000000000 */
[----:B------:R-:W-:Y:S01]  /*7590*/  IMAD R39, R36, 0x40, R37 ;  /* 0x0000004024277824 */ /* 0x000fe200078e0225 */
[----:B------:R-:W-:Y:S01]  /*75a0*/  LEA R0, R3, UR47, 0x3 ;  /* 0x0000002f03007c11 */ /* 0x000fe2000f8e18ff */
[----:B------:R-:W-:Y:S01]  /*75b0*/  IMAD.U32 R112, RZ, RZ, UR46 ;  /* 0x0000002eff707e24 */ /* 0x000fe2000f8e00ff */
[----:B------:R-:W-:Y:S02]  /*75c0*/  SEL R3, RZ, 0xffffffff, P3 ;  /* 0xffffffffff037807 */ /* 0x000fe40001800000 */
[----:B------:R-:W-:Y:S02]  /*75d0*/  CS2R R74, SRZ ;  /* 0x00000000004a7805 */ /* 0x000fe4000001ff00 */
[----:B------:R-:W-:Y:S02]  /*75e0*/  CS2R R72, SRZ ;  /* 0x0000000000487805 */ /* 0x000fe4000001ff00 */
[----:B------:R-:W-:Y:S02]  /*75f0*/  CS2R R66, SRZ ;  /* 0x0000000000427805 */ /* 0x000fe4000001ff00 */
[----:B------:R-:W-:Y:S02]  /*7600*/  @P2 SEL R3, R4, R3, !P4 ;  /* 0x0000000304032207 */ /* 0x000fe40006000000 */
[----:B------:R-:W-:Y:S02]  /*7610*/  CS2R R64, SRZ ;  /* 0x0000000000407805 */ /* 0x000fe4000001ff00 */
[----:B------:R-:W-:Y:S02]  /*7620*/  @P5 SHF.L.U32 R5, R111, 0x1f, RZ ;  /* 0x0000001f6f055819 */ /* 0x000fe400000006ff */
[----:B------:R-:W-:Y:S02]  /*7630*/  CS2R R58, SRZ ;  /* 0x00000000003a7805 */ /* 0x000fe4000001ff00 */
[----:B------:R-:W-:Y:S02]  /*7640*/  LOP3.LUT R3, R3, 0x1, RZ, 0xc0, !PT ;  /* 0x0000000103037812 */ /* 0x000fe400078ec0ff */
[----:B------:R-:W-:Y:S01]  /*7650*/  CS2R R56, SRZ ;  /* 0x0000000000387805 */ /* 0x000fe2000001ff00 */
[----:B------:R-:W1:Y:S01]  /*7660*/  @P5 SYNCS.PHASECHK.TRANS64.TRYWAIT P1, [R0+URZ+0x120], R5 ;  /* 0x00012005000055a7 */ /* 0x000e6200080211ff */
[----:B------:R-:W-:Y:S02]  /*7670*/  CS2R R50, SRZ ;  /* 0x0000000000327805 */ /* 0x000fe4000001ff00 */
[----:B------:R-:W-:Y:S02]  /*7680*/  ISETP.NE.U32.AND P2, PT, R3, 0x1, PT ;  /* 0x000000010300780c */ /* 0x000fe40003f45070 */
[----:B------:R-:W-:Y:S01]  /*7690*/  CS2R R48, SRZ ;  /* 0x0000000000307805 */ /* 0x000fe2000001ff00 */
[----:B------:R-:W-:Y:S01]  /*76a0*/  IMAD.IADD R47, R82, 0x1, R80 ;  /* 0x00000001522f7824 */ /* 0x000fe200078e0250 */
[----:B------:R-:W-:Y:S01]  /*76b0*/  P2R R113, PR, RZ, 0x4 ;  /* 0x00000004ff717803 */ /* 0x000fe20000000000 */
[----:B------:R-:W-:Y:S01]  /*76c0*/  IMAD.IADD R46, R96, 0x1, R83 ;  /* 0x00000001602e7824 */ /* 0x000fe200078e0253 */
[----:B------:R3:W4:Y:S01]  /*76d0*/  SYNCS.PHASECHK.TRANS64.TRYWAIT P0, [R89+URZ+0x180], R2 ;  /* 0x00018002590075a7 */ /* 0x00072200080011ff */
[----:B-1----:R-:W-:Y:S01]  /*76e0*/  @P5 SEL R109, RZ, 0x1, !P1 ;  /* 0x00000001ff6d5807 */ /* 0x002fe20004800000 */
[----:B---3--:R-:W-:Y:S06]  /*76f0*/  @!P5 BRA `(.L_x_124) ;  /* 0x000000000068d947 */ /* 0x008fec0003800000 */
[----:B------:R-:W-:Y:S01]  /*7700*/  ISETP.NE.AND P1, PT, R109, RZ, PT ;  /* 0x000000ff6d00720c */ /* 0x000fe20003f25270 */
[----:B------:R-:W-:Y:S01]  /*7710*/  BSSY B0, `(.L_x_125) ;  /* 0x000000d000007945 */ /* 0x000fe20003800000 */
[----:B------:R-:W-:Y:S02]  /*7720*/  CS2R R50, SRZ ;  /* 0x0000000000327805 */ /* 0x000fe4000001ff00 */
[----:B------:R-:W-:Y:S02]  /*7730*/  CS2R R48, SRZ ;  /* 0x0000000000307805 */ /* 0x000fe4000001ff00 */
[----:B------:R-:W-:Y:S02]  /*7740*/  CS2R R58, SRZ ;  /* 0x00000000003a7805 */ /* 0x000fe4000001ff00 */
[----:B------:R-:W-:Y:S02]  /*7750*/  CS2R R56, SRZ ;  /* 0x0000000000387805 */ /* 0x000fe4000001ff00 */
[----:B------:R-:W-:Y:S02]  /*7760*/  CS2R R66, SRZ ;  /* 0x0000000000427805 */ /* 0x000fe4000001ff00 */
[----:B------:R-:W-:Y:S02]  /*7770*/  CS2R R64, SRZ ;  /* 0x0000000000407805 */ /* 0x000fe4000001ff00 */
[----:B------:R-:W-:Y:S02]  /*7780*/  CS2R R74, SRZ ;  /* 0x00000000004a7805 */ /* 0x000fe4000001ff00 */
[----:B------:R-:W-:Y:S01]  /*7790*/  CS2R R72, SRZ ;  /* 0x0000000000487805 */ /* 0x000fe2000001ff00 */
[----:B------:R-:W-:Y:S06]  /*77a0*/  @P1 BRA `(.L_x_126) ;  /* 0x00000000000c1947 */ /* 0x000fec0003800000 */
[----:B------:R-:W-:Y:S04]  /*77b0*/  SHF.L.U32 R3, R111, 0x1f, RZ ;  /* 0x0000001f6f037819 */ /* 0x000fe800000006ff */
[----:B------:R-:W1:Y:S02]  /*77c0*/  SYNCS.PHASECHK.TRANS64.TRYWAIT P1, [R0+URZ+0x120], R3 ;  /* 0x00012003000075a7 */ /* 0x000e6400080211ff */
[----:B-1----:R-:W-:Y:S05]  /*77d0*/  @!P1 BRA `(.L_x_127) ;  /* 0x0000002800d49947 */ /* 0x002fea0003800000 */
.L_x_126:
[----:B------:R-:W-:Y:S05]  /*77e0*/  BSYNC B0 ;  /* 0x0000000000007941 */ /* 0x000fea0003800000 */
.L_x_125:
[----:B------:R-:W-:Y:S01]  /*77f0*/  ISETP.NE.AND P1, PT, R113, RZ, PT ;  /* 0x000000ff7100720c */ /* 0x000fe20003f25270 */
[----:B------:R-:W-:Y:S04]  /*7800*/  UIADD3 UR4, UPT, UPT, UR46, 0x1, URZ ;  /* 0x000000012e047890 */ /* 0x000fe8000fffe0ff */
[----:B------:R-:W-:Y:S04]  /*7810*/  UISETP.NE.AND UP0, UPT, UR4, 0x3, UPT ;  /* 0x000000030400788c */ /* 0x000fe8000bf05270 */
[----:B------:R-:W-:Y:S02]  /*7820*/  USEL UR5, URZ, 0x1, UP0 ;  /* 0x00000001ff057887 */ /* 0x000fe40008000000 */
[----:B------:R-:W-:Y:S02]  /*7830*/  USEL UR4, UR4, URZ, UP0 ;  /* 0x000000ff04047287 */ /* 0x000fe40008000000 */
[----:B------:R3:W1:Y:S02]  /*7840*/  @P1 LDS.128 R48, [R82] ;  /* 0x0000000052301984 */ /* 0x0006640000000c00 */
[----:B------:R-:W-:Y:S02]  /*7850*/  LOP3.LUT R111, R111, UR5, RZ, 0x3c, !PT ;  /* 0x000000056f6f7c12 */ /* 0x000fe4000f8e3cff */
[----:B------:R3:W1:Y:S01]  /*7860*/  @P1 LDS.128 R56, [R83+0x10] ;  /* 0x0000100053381984 */ /* 0x0006620000000c00 */
[----:B------:R-:W-:Y:S03]  /*7870*/  IMAD.U32 R112, RZ, RZ, UR4 ;  /* 0x00000004ff707e24 */ /* 0x000fe6000f8e00ff */
[----:B------:R3:W1:Y:S04]  /*7880*/  @P1 LDS.128 R64, [R47+0x20] ;  /* 0x000020002f401984 */ /* 0x0006680000000c00 */
[----:B------:R3:W1:Y:S02]  /*7890*/  @P1 LDS.128 R72, [R46+0x10] ;  /* 0x000010002e481984 */ /* 0x0006640000000c00 */
.L_x_124:
[----:B------:R-:W-:Y:S05]  /*78a0*/  BSYNC B1 ;  /* 0x0000000000017941 */ /* 0x000fea0003800000 */
.L_x_123:
[----:B-1----:R-:W-:Y:S04]  /*78b0*/  SHF.R.U32.HI R0, RZ, 0x15, R39 ;  /* 0x00000015ff007819 */ /* 0x002fe80000011627 */
[----:B------:R-:W-:Y:S01]  /*78c0*/  LOP3.LUT P1, RZ, R0, 0x3, R85, 0x48, !PT ;  /* 0x0000000300ff7812 */ /* 0x000fe20007824855 */
[----:B------:R-:W-:Y:S01]  /*78d0*/  @!UPT UIADD3 URZ, UPT, UPT, URZ, URZ, URZ ;  /* 0x000000fffffff290 */ /* 0x000fe2000fffe0ff */
[----:B----4-:R-:W-:Y:S11]  /*78e0*/  @P0 BRA `(.L_x_128) ;  /* 0x0000000000080947 */ /* 0x010ff60003800000 */
[----:B------:R-:W1:Y:S02]  /*78f0*/  SYNCS.PHASECHK.TRANS64.TRYWAIT P0, [R89+URZ+0x180], R2 ;  /* 0x00018002590075a7 */ /* 0x000e6400080011ff */
[----:B-1----:R-:W-:Y:S05]  /*7900*/  @!P0 BRA `(.L_x_129) ;  /* 0x00000028009c8947 */ /* 0x002fea0003800000 */
.L_x_128:
[----:B------:R-:W-:Y:S05]  /*7910*/  @!P1 BRA `(.L_x_130) ;  /* 0x0000000000409947 */ /* 0x000fea0003800000 */
[----:B------:R-:W4:Y:S01]  /*7920*/  LDCU.64 UR8, c[0x4][0x70] ;  /* 0x01000e00ff0877ac */ /* 0x000f220008000a00 */
[----:B------:R-:W-:Y:S01]  /*7930*/  MOV R3, 0x0 ;  /* 0x0000000000037802 */ /* 0x000fe20000000f00 */
[----:B------:R-:W-:Y:S02]  /*7940*/  HFMA2 R12, -RZ, RZ, 0, 5.9604644775390625e-08 ;  /* 0x00000001ff0c7431 */ /* 0x000fe400000001ff */
[----:B------:R-:W-:Y:S02]  /*7950*/  IMAD.MOV.U32 R8, RZ, RZ, 0x192 ;  /* 0x00000192ff087424 */ /* 0x000fe400078e00ff */
[----:B------:R-:W-:Y:S01]  /*7960*/  IMAD.MOV.U32 R13, RZ, RZ, RZ ;  /* 0x000000ffff0d7224 */ /* 0x000fe200078e00ff */
[----:B------:R-:W5:Y:S01]  /*7970*/  LDCU.64 UR6, c[0x4][0x78] ;  /* 0x01000f00ff0677ac */ /* 0x000f620008000a00 */
[----:B-1----:R-:W1:Y:S01]  /*7980*/  LDC.64 R2, c[0x4][R3] ;  /* 0x0100000003027b82 */ /* 0x002e620000000a00 */
[----:B------:R-:W2:Y:S01]  /*7990*/  LDCU.64 UR4, c[0x4][0x10] ;  /* 0x01000200ff0477ac */ /* 0x000ea20008000a00 */
[----:B----4-:R-:W-:Y:S01]  /*79a0*/  MOV R5, UR9 ;  /* 0x0000000900057c02 */ /* 0x010fe20008000f00 */
[----:B------:R-:W-:Y:S01]  /*79b0*/  IMAD.U32 R4, RZ, RZ, UR8 ;  /* 0x00000008ff047e24 */ /* 0x000fe2000f8e00ff */
[----:B-----5:R-:W-:Y:S01]  /*79c0*/  MOV R7, UR7 ;  /* 0x0000000700077c02 */ /* 0x020fe20008000f00 */
[----:B------:R-:W-:Y:S01]  /*79d0*/  IMAD.U32 R6, RZ, RZ, UR6 ;  /* 0x00000006ff067e24 */ /* 0x000fe2000f8e00ff */
[----:B--2---:R-:W-:Y:S01]  /*79e0*/  MOV R11, UR5 ;  /* 0x00000005000b7c02 */ /* 0x004fe20008000f00 */
[----:B------:R-:W-:Y:S02]  /*79f0*/  IMAD.U32 R10, RZ, RZ, UR4 ;  /* 0x00000004ff0a7e24 */ /* 0x000fe4000f8e00ff */
[----:B------:R-:W-:Y:S07]  /*7a00*/  LEPC R20, `(.L_x_130) ;  /* 0x000000001014794e */ /* 0x000fee0000000000 */
[----:B-1-3--:R-:W-:Y:S05]  /*7a10*/  CALL.ABS.NOINC R2 ;  /* 0x0000000002007343 */ /* 0x00afea0003c00000 */
.L_x_130:
[C---:B------:R-:W-:Y:S01]  /*7a20*/  SHF.L.U32 R40, R48.reuse, 0x10, RZ ;  /* 0x0000001030287819 */ /* 0x040fe200000006ff */
[----:B------:R-:W-:Y:S05]  /*7a30*/  WARPSYNC.ALL ;  /* 0x0000000000007948 */ /* 0x000fea0003800000 */
[----:B------:R-:W-:Y:S01]  /*7a40*/  R2UR UR4, R39 ;  /* 0x00000000270472ca */ /* 0x000fe200000e0000 */
[----:B------:R-:W-:Y:S01]  /*7a50*/  BSSY.RECONVERGENT B0, `(.L_x_131) ;  /* 0x0000087000007945 */ /* 0x000fe20003800200 */
[----:B------:R-:W-:Y:S02]  /*7a60*/  LOP3.LUT R43, R48, 0xffff0000, RZ, 0xc0, !PT ;  /* 0xffff0000302b7812 */ /* 0x000fe400078ec0ff */
[----:B------:R-:W-:Y:S02]  /*7a70*/  SHF.L.U32 R42, R49, 0x10, RZ ;  /* 0x00000010312a7819 */ /* 0x000fe400000006ff */
[----:B------:R-:W-:Y:S02]  /*7a80*/  SHF.L.U32 R45, R51, 0x10, RZ ;  /* 0x00000010332d7819 */ /* 0x000fe400000006ff */
[----:B------:R-:W-:Y:S02]  /*7a90*/  LOP3.LUT R44, R75, 0xffff0000, RZ, 0xc0, !PT ;  /* 0xffff00004b2c7812 */ /* 0x000fe400078ec0ff */
[----:B------:R-:W-:Y:S03]  /*7aa0*/  ISETP.NE.AND P0, PT, R98, RZ, PT ;  /* 0x000000ff6200720c */ /* 0x000fe60003f05270 */
[----:B------:R-:W2:Y:S02]  /*7ab0*/  LDTM.x32 R4, tmem[UR4] ;  /* 0x00000004000479ee */ /* 0x000ea400082c0000 */
[C---:B--2---:R-:W-:Y:S01]  /*7ac0*/  FMUL R0, R38.reuse, R4 ;  /* 0x0000000426007220 */ /* 0x044fe20000400000 */
[C---:B-1----:R-:W-:Y:S01]  /*7ad0*/  FMUL R2, R38.reuse, R5 ;  /* 0x0000000526027220 */ /* 0x042fe20000400000 */
[C---:B------:R-:W-:Y:S01]  /*7ae0*/  FMUL R3, R38.reuse, R6 ;  /* 0x0000000626037220 */ /* 0x040fe20000400000 */
[----:B------:R-:W-:Y:S01]  /*7af0*/  FMUL R7, R38, R7 ;  /* 0x0000000726077220 */ /* 0x000fe20000400000 */
[----:B------:R-:W-:Y:S01]  /*7b00*/  FFMA R0, R41, R40, R0 ;  /* 0x0000002829007223 */ /* 0x000fe20000000000 */
[----:B------:R-:W-:Y:S01]  /*7b10*/  LOP3.LUT R40, R49, 0xffff0000, RZ, 0xc0, !PT ;  /* 0xffff000031287812 */ /* 0x000fe200078ec0ff */
[C---:B------:R-:W-:Y:S01]  /*7b20*/  FFMA R2, R41.reuse, R43, R2 ;  /* 0x0000002b29027223 */ /* 0x040fe20000000002 */
[C---:B------:R-:W-:Y:S01]  /*7b30*/  SHF.L.U32 R43, R50.reuse, 0x10, RZ ;  /* 0x00000010322b7819 */ /* 0x040fe200000006ff */
[C---:B------:R-:W-:Y:S01]  /*7b40*/  FFMA R3, R41.reuse, R42, R3 ;  /* 0x0000002a29037223 */ /* 0x040fe20000000003 */
[----:B------:R-:W-:Y:S01]  /*7b50*/  LOP3.LUT R42, R50, 0xffff0000, RZ, 0xc0, !PT ;  /* 0xffff0000322a7812 */ /* 0x000fe200078ec0ff */
[----:B------:R-:W-:Y:S01]  /*7b60*/  FMUL R4, R38, R8 ;  /* 0x0000000826047220 */ /* 0x000fe20000400000 */
[----:B------:R-:W-:Y:S01]  /*7b70*/  F2FP.BF16.F32.PACK_AB R52, R2, R0 ;  /* 0x000000000234723e */ /* 0x000fe200000010ff */
[----:B------:R-:W-:Y:S01]  /*7b80*/  FFMA R7, R41, R40, R7 ;  /* 0x0000002829077223 */ /* 0x000fe20000000007 */
[----:B------:R-:W-:Y:S01]  /*7b90*/  LOP3.LUT R40, R51, 0xffff0000, RZ, 0xc0, !PT ;  /* 0xffff000033287812 */ /* 0x000fe200078ec0ff */
[C---:B------:R-:W-:Y:S01]  /*7ba0*/  FMUL R5, R38.reuse, R9 ;  /* 0x0000000926057220 */ /* 0x040fe20000400000 */
[C---:B------:R-:W-:Y:S01]  /*7bb0*/  FMUL R6, R38.reuse, R10 ;  /* 0x0000000a26067220 */ /* 0x040fe20000400000 */
[----:B------:R-:W-:Y:S01]  /*7bc0*/  FMUL R11, R38, R11 ;  /* 0x0000000b260b7220 */ /* 0x000fe20000400000 */
[----:B------:R-:W-:Y:S01]  /*7bd0*/  F2FP.BF16.F32.PACK_AB R53, R7, R3 ;  /* 0x000000030735723e */ /* 0x000fe200000010ff */
[C---:B------:R-:W-:Y:S01]  /*7be0*/  FFMA R4, R41.reuse, R43, R4 ;  /* 0x0000002b29047223 */ /* 0x040fe20000000004 */
[C---:B------:R-:W-:Y:S01]  /*7bf0*/  SHF.L.U32 R43, R56.reuse, 0x10, RZ ;  /* 0x00000010382b7819 */ /* 0x040fe200000006ff */
[----:B------:R-:W-:Y:S01]  /*7c00*/  FFMA R5, R41, R42, R5 ;  /* 0x0000002a29057223 */ /* 0x000fe20000000005 */
[----:B------:R-:W-:Y:S01]  /*7c10*/  LOP3.LUT R42, R57, 0xffff0000, RZ, 0xc0, !PT ;  /* 0xffff0000392a7812 */ /* 0x000fe200078ec0ff */
[----:B------:R-:W-:Y:S01]  /*7c20*/  FFMA R6, R41, R45, R6 ;  /* 0x0000002d29067223 */ /* 0x000fe20000000006 */
[----:B------:R-:W-:Y:S01]  /*7c30*/  SHF.L.U32 R45, R57, 0x10, RZ ;  /* 0x00000010392d7819 */ /* 0x000fe200000006ff */
[----:B------:R-:W-:Y:S01]  /*7c40*/  FFMA R11, R41, R40, R11 ;  /* 0x00000028290b7223 */ /* 0x000fe2000000000b */
[----:B------:R-:W-:Y:S01]  /*7c50*/  LOP3.LUT R40, R56, 0xffff0000, RZ, 0xc0, !PT ;  /* 0xffff000038287812 */ /* 0x000fe200078ec0ff */
[C---:B------:R-:W-:Y:S01]  /*7c60*/  FMUL R8, R38.reuse, R12 ;  /* 0x0000000c26087220 */ /* 0x040fe20000400000 */
[----:B------:R-:W-:Y:S01]  /*7c70*/  F2FP.BF16.F32.PACK_AB R54, R5, R4 ;  /* 0x000000040536723e */ /* 0x000fe200000010ff */
[C---:B------:R-:W-:Y:S01]  /*7c80*/  FMUL R9, R38.reuse, R13 ;  /* 0x0000000d26097220 */ /* 0x040fe20000400000 */
[----:B------:R-:W-:Y:S01]  /*7c90*/  F2FP.BF16.F32.PACK_AB R55, R11, R6 ;  /* 0x000000060b37723e */ /* 0x000fe200000010ff */
[C---:B------:R-:W-:Y:S01]  /*7ca0*/  FMUL R10, R38.reuse, R14 ;  /* 0x0000000e260a7220 */ /* 0x040fe20000400000 */
[----:B------:R-:W-:Y:S01]  /*7cb0*/  FMUL R15, R38, R15 ;  /* 0x0000000f260f7220 */ /* 0x000fe20000400000 */
[----:B------:R-:W-:Y:S01]  /*7cc0*/  FFMA R8, R41, R43, R8 ;  /* 0x0000002b29087223 */ /* 0x000fe20000000008 */
[----:B------:R-:W-:Y:S01]  /*7cd0*/  SHF.L.U32 R43, R59, 0x10, RZ ;  /* 0x000000103b2b7819 */ /* 0x000fe200000006ff */
[C---:B------:R-:W-:Y:S01]  /*7ce0*/  FFMA R9, R41.reuse, R40, R9 ;  /* 0x0000002829097223 */ /* 0x040fe20000000009 */
[C---:B------:R-:W-:Y:S01]  /*7cf0*/  SHF.L.U32 R40, R58.reuse, 0x10, RZ ;  /* 0x000000103a287819 */ /* 0x040fe200000006ff */
        /* <DEDUP_REMOVED lines=8> */
[----:B------:R-:W-:Y:S01]  /*7d80*/  FMUL R14, R38, R18 ;  /* 0x00000012260e7220 */ /* 0x000fe20000400000 */
[----:B------:R-:W-:Y:S01]  /*7d90*/  FFMA R12, R41, R40, R12 ;  /* 0x00000028290c7223 */ /* 0x000fe2000000000c */
[----:B------:R-:W-:Y:S01]  /*7da0*/  LOP3.LUT R40, R59, 0xffff0000, RZ, 0xc0, !PT ;  /* 0xffff00003b287812 */ /* 0x000fe200078ec0ff */
[C---:B------:R-:W-:Y:S01]  /*7db0*/  FFMA R13, R41.reuse, R42, R13 ;  /* 0x0000002a290d7223 */ /* 0x040fe2000000000d */
[----:B------:R-:W-:Y:S01]  /*7dc0*/  LOP3.LUT R42, R64, 0xffff0000, RZ, 0xc0, !PT ;  /* 0xffff0000402a7812 */ /* 0x000fe200078ec0ff */
[----:B------:R-:W-:Y:S01]  /*7dd0*/  FMUL R19, R38, R19 ;  /* 0x0000001326137220 */ /* 0x000fe20000400000 */
[----:B------:R-:W-:Y:S01]  /*7de0*/  FFMA R14, R41, R43, R14 ;  /* 0x0000002b290e7223 */ /* 0x000fe2000000000e */
[----:B------:R-:W-:Y:S01]  /*7df0*/  SHF.L.U32 R43, R64, 0x10, RZ ;  /* 0x00000010402b7819 */ /* 0x000fe200000006ff */
[----:B------:R1:W-:Y:S01]  /*7e00*/  STS.128 [R82], R52 ;  /* 0x0000003452007388 */ /* 0x0003e20000000c00 */
[----:B------:R-:W-:Y:S01]  /*7e10*/  F2FP.BF16.F32.PACK_AB R62, R13, R12 ;  /* 0x0000000c0d3e723e */ /* 0x000fe200000010ff */
[C---:B------:R-:W-:Y:S01]  /*7e20*/  FMUL R16, R38.reuse, R20 ;  /* 0x0000001426107220 */ /* 0x040fe20000400000 */
        /* <DEDUP_REMOVED lines=8> */
[C---:B------:R-:W-:Y:S01]  /*7eb0*/  FFMA R17, R41.reuse, R42, R17 ;  /* 0x0000002a29117223 */ /* 0x040fe20000000011 */
[----:B------:R-:W-:Y:S01]  /*7ec0*/  FFMA R18, R41, R45, R18 ;  /* 0x0000002d29127223 */ /* 0x000fe20000000012 */
[----:B------:R1:W-:Y:S01]  /*7ed0*/  STS.128 [R83+0x10], R60 ;  /* 0x0000103c53007388 */ /* 0x0003e20000000c00 */
[----:B------:R-:W-:Y:S01]  /*7ee0*/  SHF.L.U32 R45, R67, 0x10, RZ ;  /* 0x00000010432d7819 */ /* 0x000fe200000006ff */
[----:B------:R-:W-:Y:S01]  /*7ef0*/  FFMA R23, R41, R40, R23 ;  /* 0x0000002829177223 */ /* 0x000fe20000000017 */
[----:B------:R-:W-:Y:S01]  /*7f00*/  LOP3.LUT R40, R66, 0xffff0000, RZ, 0xc0, !PT ;  /* 0xffff000042287812 */ /* 0x000fe200078ec0ff */
[C---:B------:R-:W-:Y:S01]  /*7f10*/  FMUL R20, R38.reuse, R24 ;  /* 0x0000001826147220 */ /* 0x040fe20000400000 */
[----:B------:R-:W-:Y:S01]  /*7f20*/  LOP3.LUT R42, R67, 0xffff0000, RZ, 0xc0, !PT ;  /* 0xffff0000432a7812 */ /* 0x000fe200078ec0ff */
[C---:B------:R-:W-:Y:S01]  /*7f30*/  FMUL R21, R38.reuse, R25 ;  /* 0x0000001926157220 */ /* 0x040fe20000400000 */
[----:B------:R-:W-:Y:S01]  /*7f40*/  F2FP.BF16.F32.PACK_AB R68, R17, R16 ;  /* 0x000000101144723e */ /* 0x000fe200000010ff */
[C---:B------:R-:W-:Y:S01]  /*7f50*/  FMUL R22, R38.reuse, R26 ;  /* 0x0000001a26167220 */ /* 0x040fe20000400000 */
[----:B------:R-:W-:Y:S01]  /*7f60*/  FMUL R27, R38, R27 ;  /* 0x0000001b261b7220 */ /* 0x000fe20000400000 */
[C---:B------:R-:W-:Y:S01]  /*7f70*/  FFMA R20, R41.reuse, R43, R20 ;  /* 0x0000002b29147223 */ /* 0x040fe20000000014 */
[C---:B------:R-:W-:Y:S01]  /*7f80*/  FFMA R21, R41.reuse, R40, R21 ;  /* 0x0000002829157223 */ /* 0x040fe20000000015 */
[C---:B------:R-:W-:Y:S01]  /*7f90*/  FFMA R22, R41.reuse, R45, R22 ;  /* 0x0000002d29167223 */ /* 0x040fe20000000016 */
[----:B------:R-:W-:Y:S01]  /*7fa0*/  FFMA R27, R41, R42, R27 ;  /* 0x0000002a291b7223 */ /* 0x000fe2000000001b */
[----:B------:R-:W-:Y:S01]  /*7fb0*/  SHF.L.U32 R40, R72, 0x10, RZ ;  /* 0x0000001048287819 */ /* 0x000fe200000006ff */
[----:B------:R-:W-:Y:S01]  /*7fc0*/  FMUL R24, R38, R28 ;  /* 0x0000001c26187220 */ /* 0x000fe20000400000 */
[----:B------:R-:W-:Y:S01]  /*7fd0*/  LOP3.LUT R42, R72, 0xffff0000, RZ, 0xc0, !PT ;  /* 0xffff0000482a7812 */ /* 0x000fe200078ec0ff */
[C---:B------:R-:W-:Y:S01]  /*7fe0*/  FMUL R25, R38.reuse, R29 ;  /* 0x0000001d26197220 */ /* 0x040fe20000400000 */
[----:B------:R-:W-:Y:S01]  /*7ff0*/  SHF.L.U32 R43, R73, 0x10, RZ ;  /* 0x00000010492b7819 */ /* 0x000fe200000006ff */
[C---:B------:R-:W-:Y:S01]  /*8000*/  FMUL R26, R38.reuse, R30 ;  /* 0x0000001e261a7220 */ /* 0x040fe20000400000 */
[C---:B------:R-:W-:Y:S01]  /*8010*/  FFMA R24, R41.reuse, R40, R24 ;  /* 0x0000002829187223 */ /* 0x040fe20000000018 */
[----:B------:R-:W-:Y:S01]  /*8020*/  FFMA R25, R41, R42, R25 ;  /* 0x0000002a29197223 */ /* 0x000fe20000000019 */
[----:B------:R-:W-:Y:S01]  /*8030*/  LOP3.LUT R40, R73, 0xffff0000, RZ, 0xc0, !PT ;  /* 0xffff000049287812 */ /* 0x000fe200078ec0ff */
[----:B------:R-:W-:Y:S01]  /*8040*/  FFMA R26, R41, R43, R26 ;  /* 0x0000002b291a7223 */ /* 0x000fe2000000001a */
[----:B------:R-:W-:Y:S01]  /*8050*/  FMUL R31, R38, R31 ;  /* 0x0000001f261f7220 */ /* 0x000fe20000400000 */
[----:B------:R-:W-:Y:S01]  /*8060*/  SHF.L.U32 R43, R74, 0x10, RZ ;  /* 0x000000104a2b7819 */ /* 0x000fe200000006ff */
[----:B------:R-:W-:Y:S01]  /*8070*/  FMUL R28, R38, R32 ;  /* 0x00000020261c7220 */ /* 0x000fe20000400000 */
[----:B------:R-:W-:Y:S01]  /*8080*/  LOP3.LUT R42, R74, 0xffff0000, RZ, 0xc0, !PT ;  /* 0xffff00004a2a7812 */ /* 0x000fe200078ec0ff */
[C---:B------:R-:W-:Y:S01]  /*8090*/  FMUL R29, R38.reuse, R33 ;  /* 0x00000021261d7220 */ /* 0x040fe20000400000 */
[----:B------:R-:W-:Y:S01]  /*80a0*/  SHF.L.U32 R45, R75, 0x10, RZ ;  /* 0x000000104b2d7819 */ /* 0x000fe200000006ff */
[C---:B------:R-:W-:Y:S01]  /*80b0*/  FMUL R30, R38.reuse, R34 ;  /* 0x00000022261e7220 */ /* 0x040fe20000400000 */
[----:B------:R-:W-:Y:S01]  /*80c0*/  FFMA R31, R41, R40, R31 ;  /* 0x00000028291f7223 */ /* 0x000fe2000000001f */
[----:B------:R-:W-:Y:S01]  /*80d0*/  FMUL R35, R38, R35 ;  /* 0x0000002326237220 */ /* 0x000fe20000400000 */
[----:B------:R-:W-:Y:S01]  /*80e0*/  F2FP.BF16.F32.PACK_AB R69, R23, R18 ;  /* 0x000000121745723e */ /* 0x000fe200000010ff */
[----:B------:R-:W-:Y:S01]  /*80f0*/  FFMA R28, R41, R43, R28 ;  /* 0x0000002b291c7223 */ /* 0x000fe2000000001c */
[----:B------:R-:W-:Y:S01]  /*8100*/  F2FP.BF16.F32.PACK_AB R70, R21, R20 ;  /* 0x000000141546723e */ /* 0x000fe200000010ff */
[----:B------:R-:W-:Y:S01]  /*8110*/  FFMA R29, R41, R42, R29 ;  /* 0x0000002a291d7223 */ /* 0x000fe2000000001d */
[----:B------:R-:W-:Y:S01]  /*8120*/  F2FP.BF16.F32.PACK_AB R71, R27, R22 ;  /* 0x000000161b47723e */ /* 0x000fe200000010ff */
[C---:B------:R-:W-:Y:S01]  /*8130*/  FFMA R30, R41.reuse, R45, R30 ;  /* 0x0000002d291e7223 */ /* 0x040fe2000000001e */
[----:B------:R-:W-:Y:S01]  /*8140*/  FFMA R35, R41, R44, R35 ;  /* 0x0000002c29237223 */ /* 0x000fe20000000023 */
[----:B------:R-:W-:Y:S02]  /*8150*/  F2FP.BF16.F32.PACK_AB R104, R25, R24 ;  /* 0x000000181968723e */ /* 0x000fe400000010ff */
[----:B------:R1:W-:Y:S01]  /*8160*/  STS.128 [R47+0x20], R68 ;  /* 0x000020442f007388 */ /* 0x0003e20000000c00 */
[----:B------:R-:W-:Y:S02]  /*8170*/  F2FP.BF16.F32.PACK_AB R105, R31, R26 ;  /* 0x0000001a1f69723e */ /* 0x000fe400000010ff */
[----:B------:R-:W-:Y:S02]  /*8180*/  F2FP.BF16.F32.PACK_AB R106, R29, R28 ;  /* 0x0000001c1d6a723e */ /* 0x000fe400000010ff */
[----:B------:R-:W-:Y:S05]  /*8190*/  F2FP.BF16.F32.PACK_AB R107, R35, R30 ;  /* 0x0000001e236b723e */ /* 0x000fea00000010ff */
[----:B------:R1:W-:Y:S01]  /*81a0*/  STS.128 [R46+0x10], R104 ;  /* 0x000010682e007388 */ /* 0x0003e20000000c00 */
[----:B------:R-:W-:Y:S01]  /*81b0*/  @!PT LDS RZ, [RZ] ;  /* 0x00000000fffff984 */ /* 0x000fe20000000800 */
[----:B------:R-:W-:Y:S01]  /*81c0*/  @!PT LDS RZ, [RZ] ;  /* 0x00000000fffff984 */ /* 0x000fe20000000800 */
[----:B------:R-:W-:Y:S01]  /*81d0*/  @!PT LDS RZ, [RZ] ;  /* 0x00000000fffff984 */ /* 0x000fe20000000800 */
[----:B------:R-:W-:Y:S01]  /*81e0*/  @!PT LDS RZ, [RZ] ;  /* 0x00000000fffff984 */ /* 0x000fe20000000800 */
[----:B------:R2:W-:Y:S07]  /*81f0*/  MEMBAR.ALL.CTA ;  /* 0x0000000000007992 */ /* 0x0005ee0000008000 */
[----:B--2---:R-:W2:Y:S02]  /*8200*/  FENCE.VIEW.ASYNC.S ;  /* 0x00000000000073c6 */ /* 0x004ea40000000000 */
[----:B--2---:R-:W-:Y:S06]  /*8210*/  BAR.SYNC.DEFER_BLOCKING 0x1, 0x80 ;  /* 0x0042000000007b1d */ /* 0x004fec0000010000 */
[----:B------:R-:W-:Y:S05]  /*8220*/  @P0 BRA `(.L_x_132) ;  /* 0x0000000000240947 */ /* 0x000fea0003800000 */
[----:B------:R-:W2:Y:S01]  /*8230*/  LDCU.64 UR6, c[0x0][0x348] ;  /* 0x00006900ff0677ac */ /* 0x000ea20008000a00 */
[----:B------:R-:W-:Y:S01]  /*8240*/  R2UR UR5, R110 ;  /* 0x000000006e0572ca */ /* 0x000fe200000e0000 */
[----:B------:R-:W-:Y:S11]  /*8250*/  UMOV UR51, UR44 ;  /* 0x0000002c00337c82 */ /* 0x000ff60008000000 */
[----:B------:R-:W-:Y:S01]  /*8260*/  @!UPT UIADD3 URZ, UPT, UPT, URZ, URZ, URZ ;  /* 0x000000fffffff290 */ /* 0x000fe2000fffe0ff */
[----:B------:R-:W-:Y:S02]  /*8270*/  UIADD3 UR48, UPT, UPT, UR47, 0x200, UR5 ;  /* 0x000002002f307890 */ /* 0x000fe4000fffe005 */
[----:B--2---:R-:W-:Y:S04]  /*8280*/  UIADD3 UR4, UP0, UPT, UR6, 0xa80, URZ ;  /* 0x00000a8006047890 */ /* 0x004fe8000ff1e0ff */
[----:B------:R-:W-:Y:S09]  /*8290*/  UIADD3.X UR5, UPT, UPT, URZ, UR7, URZ, UP0, !UPT ;  /* 0x00000007ff057290 */ /* 0x000ff200087fe4ff */
[----:B------:R2:W-:Y:S02]  /*82a0*/  UTMASTG.3D [UR48], [UR4] ;  /* 0x00000030040073b5 */ /* 0x0005e40008010000 */
[----:B--2---:R0:W-:Y:S02]  /*82b0*/  UTMACMDFLUSH ;  /* 0x00000000000079b7 */ /* 0x0041e40000000000 */
.L_x_132:
[----:B------:R-:W-:Y:S05]  /*82c0*/  BSYNC.RECONVERGENT B0 ;  /* 0x0000000000007941 */ /* 0x000fea0003800200 */
.L_x_131:
[----:B------:R-:W-:Y:S01]  /*82d0*/  UIADD3 UR43, UPT, UPT, UR46, 0x1, URZ ;  /* 0x000000012e2b7890 */ /* 0x000fe2000fffe0ff */
[----:B------:R-:W-:Y:S03]  /*82e0*/  BSSY.RECONVERGENT B0, `(.L_x_133) ;  /* 0x0000005000007945 */ /* 0x000fe60003800200 */
[----:B------:R-:W-:Y:S04]  /*82f0*/  UISETP.NE.AND UP0, UPT, UR43, 0x3, UPT ;  /* 0x000000032b00788c */ /* 0x000fe8000bf05270 */
[----:B------:R-:W-:Y:S01]  /*8300*/  USEL UR45, UR43, URZ, UP0 ;  /* 0x000000ff2b2d7287 */ /* 0x000fe20008000000 */
[----:B------:R-:W-:Y:S11]  /*8310*/  @P0 BRA `(.L_x_134) ;  /* 0x0000000000040947 */ /* 0x000ff60003800000 */
[----:B------:R-:W-:Y:S04]  /*8320*/  DEPBAR.LE SB0, 0x1 ;  /* 0x000080400000791a */ /* 0x000fe80000000000 */
.L_x_134:
[----:B------:R-:W-:Y:S05]  /*8330*/  BSYNC.RECONVERGENT B0 ;  /* 0x0000000000007941 */ /* 0x000fea0003800200 */
.L_x_133:
[----:B------:R-:W-:Y:S01]  /*8340*/  BAR.SYNC.DEFER_BLOCKING 0x1, 0x80 ;  /* 0x0042000000007b1d */ /* 0x000fe20000010000 */
[----:B------:R-:W-:Y:S01]  /*8350*/  ISETP.NE.AND P1, PT, R108, RZ, PT ;  /* 0x000000ff6c00720c */ /* 0x000fe20003f25270 */
[----:B------:R-:W-:Y:S01]  /*8360*/  UISETP.NE.AND UP0, UPT, UR53, URZ, UPT ;  /* 0x000000ff3500728c */ /* 0x000fe2000bf05270 */
[----:B------:R-:W-:Y:S11]  /*8370*/  LEA R2, R112, UR47, 0x3 ;  /* 0x0000002f70027c11 */ /* 0x000ff6000f8e18ff */
[----:B------:R-:W-:Y:S01]  /*8380*/  @P1 SHF.L.U32 R3, R111, 0x1f, RZ ;  /* 0x0000001f6f031819 */ /* 0x000fe200000006ff */
[----:B------:R-:W-:Y:S06]  /*8390*/  BRA.U !UP0, `(.L_x_135) ;  /* 0x0000000108247547 */ /* 0x000fec000b800000 */
[----:B------:R-:W-:Y:S01]  /*83a0*/  IMAD.U32 R5, RZ, RZ, UR52 ;  /* 0x00000034ff057e24 */ /* 0x000fe2000f8e00ff */
[----:B------:R-:W-:Y:S01]  /*83b0*/  MOV R0, UR55 ;  /* 0x0000003700007c02 */ /* 0x000fe20008000f00 */
[----:B------:R-:W-:Y:S03]  /*83c0*/  UIADD3 UR4, UPT, UPT, UR52, 0x1, URZ ;  /* 0x0000000134047890 */ /* 0x000fe6000fffe0ff */
[----:B------:R-:W-:Y:S01]  /*83d0*/  @P1 LEA R5, R5, UR47, 0x3 ;  /* 0x0000002f05051c11 */ /* 0x000fe2000f8e18ff */
[----:B------:R-:W-:Y:S04]  /*83e0*/  UISETP.NE.AND UP0, UPT, UR4, 0x3, UPT ;  /* 0x000000030400788c */ /* 0x000fe8000bf05270 */
[----:B------:R-:W-:Y:S01]  /*83f0*/  @P1 VIADD R5, R5, 0x138 ;  /* 0x0000013805051836 */ /* 0x000fe20000000000 */
[----:B------:R-:W-:Y:S04]  /*8400*/  USEL UR52, UR4, URZ, UP0 ;  /* 0x000000ff04347287 */ /* 0x000fe80008000000 */
[----:B------:R-:W-:Y:S04]  /*8410*/  @P1 PRMT R0, R0, 0x654, R5 ;  /* 0x0000065400001816 */ /* 0x000fe80000000005 */
[----:B------:R2:W-:Y:S04]  /*8420*/  @P1 SYNCS.ARRIVE.TRANS64.RED.A1T0 RZ, [R0+URZ], RZ ;  /* 0x000000ff00ff19a7 */ /* 0x0005e800081004ff */
.L_x_135:
[----:B------:R-:W4:Y:S01]  /*8430*/  @P1 SYNCS.PHASECHK.TRANS64.TRYWAIT P0, [R2+URZ+0x120], R3 ;  /* 0x00012003020015a7 */ /* 0x000f2200080011ff */
[----:B------:R-:W-:Y:S01]  /*8440*/  BSSY B1, `(.L_x_136) ;  /* 0x0000015000017945 */ /* 0x000fe20003800000 */
[----:B----4-:R-:W-:Y:S03]  /*8450*/  @P1 SEL R109, RZ, 0x1, !P0 ;  /* 0x00000001ff6d1807 */ /* 0x010fe60004000000 */
[----:B------:R-:W-:Y:S05]  /*8460*/  @!P1 BRA `(.L_x_137) ;  /* 0x0000000000489947 */ /* 0x000fea0003800000 */
[----:B------:R-:W-:Y:S01]  /*8470*/  ISETP.NE.AND P1, PT, R113, RZ, PT ;  /* 0x000000ff7100720c */ /* 0x000fe20003f25270 */
[----:B------:R-:W-:Y:S01]  /*8480*/  BSSY B0, `(.L_x_138) ;  /* 0x000000a000007945 */ /* 0x000fe20003800000 */
[----:B------:R-:W-:Y:S11]  /*8490*/  ISETP.NE.AND P0, PT, R109, RZ, PT ;  /* 0x000000ff6d00720c */ /* 0x000ff60003f05270 */
[----:B------:R-:W-:Y:S04]  /*84a0*/  @P1 IMAD R112, R112, 0x2000, R97 ;  /* 0x0000200070701824 */ /* 0x000fe800078e0261 */
[----:B------:R-:W-:Y:S01]  /*84b0*/  @P1 IMAD.IADD R5, R81, 0x1, R112 ;  /* 0x0000000151051824 */ /* 0x000fe200078e0270 */
[----:B------:R-:W-:Y:S03]  /*84c0*/  @P1 IADD3 R3, PT, PT, R80, R112, RZ ;  /* 0x0000007050031210 */ /* 0x000fe60007ffe0ff */
[----:B--2---:R-:W-:Y:S01]  /*84d0*/  @P1 IMAD.IADD R0, R96, 0x1, R5 ;  /* 0x0000000160001824 */ /* 0x004fe200078e0205 */
[----:B------:R-:W-:Y:S06]  /*84e0*/  @P0 BRA `(.L_x_139) ;  /* 0x00000000000c0947 */ /* 0x000fec0003800000 */
[----:B------:R-:W-:Y:S04]  /*84f0*/  SHF.L.U32 R111, R111, 0x1f, RZ ;  /* 0x0000001f6f6f7819 */ /* 0x000fe800000006ff */
[----:B------:R-:W2:Y:S02]  /*8500*/  SYNCS.PHASECHK.TRANS64.TRYWAIT P0, [R2+URZ+0x120], R111 ;  /* 0x0001206f020075a7 */ /* 0x000ea400080011ff */
[----:B--2---:R-:W-:Y:S05]  /*8510*/  @!P0 BRA `(.L_x_140) ;  /* 0x0000001c00ac8947 */ /* 0x004fea0003800000 */
.L_x_139:
[----:B------:R-:W-:Y:S05]  /*8520*/  BSYNC B0 ;  /* 0x0000000000007941 */ /* 0x000fea0003800000 */
.L_x_138:
[----:B------:R-:W-:Y:S11]  /*8530*/  ISETP.NE.AND P0, PT, R113, RZ, PT ;  /* 0x000000ff7100720c */ /* 0x000ff60003f05270 */
[----:B------:R-:W-:Y:S02]  /*8540*/  @!UPT UIADD3 URZ, UPT, UPT, URZ, URZ, URZ ;  /* 0x000000fffffff290 */ /* 0x000fe4000fffe0ff */
[----:B------:R4:W1:Y:S04]  /*8550*/  @P0 LDS.128 R48, [R112] ;  /* 0x0000000070300984 */ /* 0x0008680000000c00 */
[----:B------:R4:W1:Y:S04]  /*8560*/  @P0 LDS.128 R64, [R3+0x20] ;  /* 0x0000200003400984 */ /* 0x0008680000000c00 */
[----:B------:R4:W1:Y:S04]  /*8570*/  @P0 LDS.128 R56, [R5+0x10] ;  /* 0x0000100005380984 */ /* 0x0008680000000c00 */
[----:B------:R4:W1:Y:S02]  /*8580*/  @P0 LDS.128 R72, [R0+0x10] ;  /* 0x0000100000480984 */ /* 0x0008640000000c00 */
.L_x_137:
[----:B------:R-:W-:Y:S05]  /*8590*/  BSYNC B1 ;  /* 0x0000000000017941 */ /* 0x000fea0003800000 */
.L_x_136:
[----:B--2-4-:R-:W-:Y:S05]  /*85a0*/  VIADD R0, R39, 0x20 ;  /* 0x0000002027007836 */ /* 0x014fea0000000000 */
[----:B------:R-:W-:Y:S04]  /*85b0*/  SHF.R.U32.HI R0, RZ, 0x15, R0 ;  /* 0x00000015ff007819 */ /* 0x000fe80000011600 */
[----:B------:R-:W-:Y:S11]  /*85c0*/  LOP3.LUT P0, RZ, R0, 0x3, R85, 0x48, !PT ;  /* 0x0000000300ff7812 */ /* 0x000ff60007804855 */
[----:B------:R-:W-:Y:S02]  /*85d0*/  @!UPT UIADD3 URZ, UPT, UPT, URZ, URZ, URZ ;  /* 0x000000fffffff290 */ /* 0x000fe4000fffe0ff */
[----:B------:R-:W-:Y:S05]  /*85e0*/  @!P0 BRA `(.L_x_141) ;  /* 0x0000000000408947 */ /* 0x000fea0003800000 */
[----:B------:R-:W2:Y:S01]  /*85f0*/  LDCU.64 UR8, c[0x4][0x70] ;  /* 0x01000e00ff0877ac */ /* 0x000ea20008000a00 */
[----:B------:R-:W-:Y:S01]  /*8600*/  MOV R3, 0x0 ;  /* 0x0000000000037802 */ /* 0x000fe20000000f00 */
[----:B------:R-:W-:Y:S02]  /*8610*/  HFMA2 R12, -RZ, RZ, 0, 5.9604644775390625e-08 ;  /* 0x00000001ff0c7431 */ /* 0x000fe400000001ff */
[----:B------:R-:W-:Y:S02]  /*8620*/  IMAD.MOV.U32 R8, RZ, RZ, 0x192 ;  /* 0x00000192ff087424 */ /* 0x000fe400078e00ff */
[----:B------:R-:W-:Y:S01]  /*8630*/  IMAD.MOV.U32 R13, RZ, RZ, RZ ;  /* 0x000000ffff0d7224 */ /* 0x000fe200078e00ff */
[----:B------:R-:W4:Y:S01]  /*8640*/  LDCU.64 UR6, c[0x4][0x78] ;  /* 0x01000f00ff0677ac */ /* 0x000f220008000a00 */
[----:B------:R-:W1:Y:S01]  /*8650*/  LDC.64 R2, c[0x4][R3] ;  /* 0x0100000003027b82 */ /* 0x000e620000000a00 */
[----:B------:R-:W5:Y:S01]  /*8660*/  LDCU.64 UR4, c[0x4][0x10] ;  /* 0x01000200ff0477ac */ /* 0x000f620008000a00 */
[----:B--2---:R-:W-:Y:S01]  /*8670*/  MOV R5, UR9 ;  /* 0x0000000900057c02 */ /* 0x004fe20008000f00 */
[----:B------:R-:W-:Y:S01]  /*8680*/  IMAD.U32 R4, RZ, RZ, UR8 ;  /* 0x00000008ff047e24 */ /* 0x000fe2000f8e00ff */
[----:B----4-:R-:W-:Y:S01]  /*8690*/  MOV R7, UR7 ;  /* 0x0000000700077c02 */ /* 0x010fe20008000f00 */
[----:B------:R-:W-:Y:S01]  /*86a0*/  IMAD.U32 R6, RZ, RZ, UR6 ;  /* 0x00000006ff067e24 */ /* 0x000fe2000f8e00ff */
[----:B-----5:R-:W-:Y:S01]  /*86b0*/  MOV R11, UR5 ;  /* 0x00000005000b7c02 */ /* 0x020fe20008000f00 */
[----:B------:R-:W-:Y:S02]  /*86c0*/  IMAD.U32 R10, RZ, RZ, UR4 ;  /* 0x00000004ff0a7e24 */ /* 0x000fe4000f8e00ff */
[----:B------:R-:W-:Y:S07]  /*86d0*/  LEPC R20, `(.L_x_141) ;  /* 0x000000001014794e */ /* 0x000fee0000000000 */
[----:B-1-3--:R-:W-:Y:S05]  /*86e0*/  CALL.ABS.NOINC R2 ;  /* 0x0000000002007343 */ /* 0x00afea0003c00000 */
.L_x_141:
[----:B------:R-:W-:Y:S01]  /*86f0*/  ISETP.NE.AND P0, PT, R98, RZ, PT ;  /* 0x000000ff6200720c */ /* 0x000fe20003f05270 */
[----:B------:R-:W-:Y:S05]  /*8700*/  WARPSYNC.ALL ;  /* 0x0000000000007948 */ /* 0x000fea0003800000 */
[----:B------:R-:W-:Y:S01]  /*8710*/  R2UR UR4, R39 ;  /* 0x00000000270472ca */ /* 0x000fe200000e0000 */
[----:B------:R-:W-:Y:S01]  /*8720*/  BSSY.RECONVERGENT B0, `(.L_x_142) ;  /* 0x0000090000007945 */ /* 0x000fe20003800200 */
[C---:B-1----:R-:W-:Y:S02]  /*8730*/  SHF.L.U32 R40, R48.reuse, 0x10, RZ ;  /* 0x0000001030287819 */ /* 0x042fe400000006ff */
[----:B------:R-:W-:Y:S02]  /*8740*/  LOP3.LUT R42, R48, 0xffff0000, RZ, 0xc0, !PT ;  /* 0xffff0000302a7812 */ /* 0x000fe400078ec0ff */
[C---:B------:R-:W-:Y:S02]  /*8750*/  SHF.L.U32 R43, R49.reuse, 0x10, RZ ;  /* 0x00000010312b7819 */ /* 0x040fe400000006ff */
[----:B------:R-:W-:Y:S02]  /*8760*/  LOP3.LUT R44, R49, 0xffff0000, RZ, 0xc0, !PT ;  /* 0xffff0000312c7812 */ /* 0x000fe400078ec0ff */
[C---:B------:R-:W-:Y:S02]  /*8770*/  SHF.L.U32 R45, R50.reuse, 0x10, RZ ;  /* 0x00000010322d7819 */ /* 0x040fe400000006ff */
[----:B---3--:R-:W-:Y:S01]  /*8780*/  LOP3.LUT R46, R50, 0xffff0000, RZ, 0xc0, !PT ;  /* 0xffff0000322e7812 */ /* 0x008fe200078ec0ff */
[----:B------:R-:W1:Y:S01]  /*8790*/  LDTM.x32 R4, tmem[UR4+0x20] ;  /* 0x00002004000479ee */ /* 0x000e6200082c0000 */
[C---:B------:R-:W-:Y:S01]  /*87a0*/  SHF.L.U32 R47, R51.reuse, 0x10, RZ ;  /* 0x00000010332f7819 */ /* 0x040fe200000006ff */
[----:B------:R-:W-:Y:S01]  /*87b0*/  USHF.L.U32 UR4, UR45, 0xd, URZ ;  /* 0x0000000d2d047899 */ /* 0x000fe200080006ff */
[----:B------:R-:W-:Y:S01]  /*87c0*/  LOP3.LUT R48, R51, 0xffff0000, RZ, 0xc0, !PT ;  /* 0xffff000033307812 */ /* 0x000fe200078ec0ff */
[----:B------:R-:W-:Y:S01]  /*87d0*/  NOP ;  /* 0x0000000000007918 */ /* 0x000fe20000000000 */
[C---:B------:R-:W-:Y:S02]  /*87e0*/  SHF.L.U32 R49, R56.reuse, 0x10, RZ ;  /* 0x0000001038317819 */ /* 0x040fe400000006ff */
[----:B------:R-:W-:Y:S02]  /*87f0*/  LOP3.LUT R51, R56, 0xffff0000, RZ, 0xc0, !PT ;  /* 0xffff000038337812 */ /* 0x000fe400078ec0ff */
[C---:B------:R-:W-:Y:S02]  /*8800*/  SHF.L.U32 R50, R57.reuse, 0x10, RZ ;  /* 0x0000001039327819 */ /* 0x040fe400000006ff */
[----:B------:R-:W-:Y:S02]  /*8810*/  LOP3.LUT R52, R57, 0xffff0000, RZ, 0xc0, !PT ;  /* 0xffff000039347812 */ /* 0x000fe400078ec0ff */
[----:B------:R-:W-:Y:S02]  /*8820*/  IADD3 R110, PT, PT, R97, UR4, RZ ;  /* 0x00000004616e7c10 */ /* 0x000fe4000fffe0ff */
[C---:B------:R-:W-:Y:S02]  /*8830*/  SHF.L.U32 R53, R58.reuse, 0x10, RZ ;  /* 0x000000103a357819 */ /* 0x040fe400000006ff */
[----:B------:R-:W-:Y:S02]  /*8840*/  LOP3.LUT R54, R58, 0xffff0000, RZ, 0xc0, !PT ;  /* 0xffff00003a367812 */ /* 0x000fe400078ec0ff */
[----:B------:R-:W-:Y:S02]  /*8850*/  SHF.L.U32 R55, R59, 0x10, RZ ;  /* 0x000000103b377819 */ /* 0x000fe400000006ff */
[----:B------:R-:W-:Y:S02]  /*8860*/  IADD3 R89, PT, PT, R89, 0x190, RZ ;  /* 0x0000019059597810 */ /* 0x000fe40007ffe0ff */
[----:B------:R-:W-:Y:S01]  /*8870*/  LOP3.LUT R56, R59, 0xffff0000, RZ, 0xc0, !PT ;  /* 0xffff00003b387812 */ /* 0x000fe200078ec0ff */
[C---:B-1----:R-:W-:Y:S01]  /*8880*/  FMUL R4, R38.reuse, R4 ;  /* 0x0000000426047220 */ /* 0x042fe20000400000 */
[----:B------:R-:W-:Y:S01]  /*8890*/  IADD3 R109, PT, PT, R81, R110, RZ ;  /* 0x0000006e516d7210 */ /* 0x000fe20007ffe0ff */
[----:B------:R-:W-:Y:S01]  /*88a0*/  FMUL R5, R38, R5 ;  /* 0x0000000526057220 */ /* 0x000fe20000400000 */
[----:B------:R-:W-:Y:S01]  /*88b0*/  SHF.L.U32 R57, R64, 0x10, RZ ;  /* 0x0000001040397819 */ /* 0x000fe200000006ff */
[----:B------:R-:W-:Y:S01]  /*88c0*/  FMUL R6, R38, R6 ;  /* 0x0000000626067220 */ /* 0x000fe20000400000 */
[----:B------:R-:W-:Y:S01]  /*88d0*/  IADD3 R110, PT, PT, R80, R110, RZ ;  /* 0x0000006e506e7210 */ /* 0x000fe20007ffe0ff */
[----:B------:R-:W-:Y:S01]  /*88e0*/  FMUL R7, R38, R7 ;  /* 0x0000000726077220 */ /* 0x000fe20000400000 */
[----:B------:R-:W-:Y:S01]  /*88f0*/  LOP3.LUT R58, R64, 0xffff0000, RZ, 0xc0, !PT ;  /* 0xffff0000403a7812 */ /* 0x000fe200078ec0ff */
[----:B------:R-:W-:Y:S01]  /*8900*/  FFMA R4, R41, R40, R4 ;  /* 0x0000002829047223 */ /* 0x000fe20000000004 */
[----:B------:R-:W-:Y:S01]  /*8910*/  SHF.L.U32 R59, R65, 0x10, RZ ;  /* 0x00000010413b7819 */ /* 0x000fe200000006ff */
[C---:B------:R-:W-:Y:S01]  /*8920*/  FMUL R8, R38.reuse, R8 ;  /* 0x0000000826087220 */ /* 0x040fe20000400000 */
[----:B------:R-:W-:Y:S01]  /*8930*/  LOP3.LUT R89, R89, 0xfefffff8, RZ, 0xc0, !PT ;  /* 0xfefffff859597812 */ /* 0x000fe200078ec0ff */
[----:B------:R-:W-:Y:S01]  /*8940*/  FFMA R5, R41, R42, R5 ;  /* 0x0000002a29057223 */ /* 0x000fe20000000005 */
[----:B------:R-:W-:Y:S01]  /*8950*/  LOP3.LUT R60, R65, 0xffff0000, RZ, 0xc0, !PT ;  /* 0xffff0000413c7812 */ /* 0x000fe200078ec0ff */
[----:B------:R-:W-:Y:S01]  /*8960*/  FMUL R9, R38, R9 ;  /* 0x0000000926097220 */ /* 0x000fe20000400000 */
[----:B------:R-:W-:Y:S01]  /*8970*/  SHF.L.U32 R61, R66, 0x10, RZ ;  /* 0x00000010423d7819 */ /* 0x000fe200000006ff */
[----:B------:R1:W-:Y:S01]  /*8980*/  SYNCS.ARRIVE.TRANS64.RED.A1T0 RZ, [R89+URZ], RZ ;  /* 0x000000ff59ff79a7 */ /* 0x0003e200081004ff */
[----:B------:R-:W-:Y:S01]  /*8990*/  F2FP.BF16.F32.PACK_AB R80, R5, R4 ;  /* 0x000000040550723e */ /* 0x000fe200000010ff */
[C---:B------:R-:W-:Y:S01]  /*89a0*/  FFMA R6, R41.reuse, R43, R6 ;  /* 0x0000002b29067223 */ /* 0x040fe20000000006 */
[----:B------:R-:W-:Y:S01]  /*89b0*/  IADD3 R111, PT, PT, R96, R109, RZ ;  /* 0x0000006d606f7210 */ /* 0x000fe20007ffe0ff */
[C---:B------:R-:W-:Y:S01]  /*89c0*/  FFMA R7, R41.reuse, R44, R7 ;  /* 0x0000002c29077223 */ /* 0x040fe20000000007 */
[C---:B------:R-:W-:Y:S01]  /*89d0*/  FFMA R8, R41.reuse, R45, R8 ;  /* 0x0000002d29087223 */ /* 0x040fe20000000008 */
[----:B------:R-:W-:Y:S01]  /*89e0*/  FFMA R9, R41, R46, R9 ;  /* 0x0000002e29097223 */ /* 0x000fe20000000009 */
[----:B------:R-:W-:Y:S01]  /*89f0*/  FMUL R10, R38, R10 ;  /* 0x0000000a260a7220 */ /* 0x000fe20000400000 */
[----:B------:R-:W-:Y:S01]  /*8a00*/  LOP3.LUT R62, R66, 0xffff0000, RZ, 0xc0, !PT ;  /* 0xffff0000423e7812 */ /* 0x000fe200078ec0ff */
[C---:B------:R-:W-:Y:S01]  /*8a10*/  FMUL R11, R38.reuse, R11 ;  /* 0x0000000b260b7220 */ /* 0x040fe20000400000 */
[----:B------:R-:W-:Y:S01]  /*8a20*/  F2FP.BF16.F32.PACK_AB R81, R7, R6 ;  /* 0x000000060751723e */ /* 0x000fe200000010ff */
[----:B------:R-:W-:Y:S01]  /*8a30*/  FFMA R10, R41, R47, R10 ;  /* 0x0000002f290a7223 */ /* 0x000fe2000000000a */
[----:B------:R-:W-:Y:S01]  /*8a40*/  F2FP.BF16.F32.PACK_AB R82, R9, R8 ;  /* 0x000000080952723e */ /* 0x000fe200000010ff */
[----:B------:R-:W-:Y:S01]  /*8a50*/  FFMA R11, R41, R48, R11 ;  /* 0x00000030290b7223 */ /* 0x000fe2000000000b */
[C---:B------:R-:W-:Y:S01]  /*8a60*/  FMUL R0, R38.reuse, R12 ;  /* 0x0000000c26007220 */ /* 0x040fe20000400000 */
[C---:B------:R-:W-:Y:S01]  /*8a70*/  FMUL R2, R38.reuse, R13 ;  /* 0x0000000d26027220 */ /* 0x040fe20000400000 */
[C---:B------:R-:W-:Y:S01]  /*8a80*/  FMUL R3, R38.reuse, R14 ;  /* 0x0000000e26037220 */ /* 0x040fe20000400000 */
[----:B------:R-:W-:Y:S01]  /*8a90*/  SHF.L.U32 R63, R67, 0x10, RZ ;  /* 0x00000010433f7819 */ /* 0x000fe200000006ff */
[----:B------:R-:W-:Y:S01]  /*8aa0*/  FFMA R0, R41, R49, R0 ;  /* 0x0000003129007223 */ /* 0x000fe20000000000 */
[----:B------:R-:W-:Y:S01]  /*8ab0*/  F2FP.BF16.F32.PACK_AB R83, R11, R10 ;  /* 0x0000000a0b53723e */ /* 0x000fe200000010ff */
[----:B------:R-:W-:Y:S01]  /*8ac0*/  FFMA R2, R41, R51, R2 ;  /* 0x0000003329027223 */ /* 0x000fe20000000002 */
[C---:B------:R-:W-:Y:S01]  /*8ad0*/  FMUL R15, R38.reuse, R15 ;  /* 0x0000000f260f7220 */ /* 0x040fe20000400000 */
[C---:B------:R-:W-:Y:S01]  /*8ae0*/  FMUL R12, R38.reuse, R16 ;  /* 0x00000010260c7220 */ /* 0x040fe20000400000 */
[----:B------:R-:W-:Y:S01]  /*8af0*/  FMUL R13, R38, R17 ;  /* 0x00000011260d7220 */ /* 0x000fe20000400000 */
[----:B------:R1:W-:Y:S01]  /*8b00*/  STS.128 [R97+UR4], R80 ;  /* 0x0000005061007988 */ /* 0x0003e20008000c04 */
[----:B------:R-:W-:Y:S01]  /*8b10*/  LOP3.LUT R64, R67, 0xffff0000, RZ, 0xc0, !PT ;  /* 0xffff000043407812 */ /* 0x000fe200078ec0ff */
[C---:B------:R-:W-:Y:S01]  /*8b20*/  FFMA R3, R41.reuse, R50, R3 ;  /* 0x0000003229037223 */ /* 0x040fe20000000003 */
[----:B------:R-:W-:Y:S01]  /*8b30*/  SHF.L.U32 R65, R72, 0x10, RZ ;  /* 0x0000001048417819 */ /* 0x000fe200000006ff */
[C---:B------:R-:W-:Y:S01]  /*8b40*/  FFMA R15, R41.reuse, R52, R15 ;  /* 0x00000034290f7223 */ /* 0x040fe2000000000f */
[----:B------:R-:W-:Y:S01]  /*8b50*/  F2FP.BF16.F32.PACK_AB R104, R2, R0 ;  /* 0x000000000268723e */ /* 0x000fe200000010ff */
[C---:B------:R-:W-:Y:S01]  /*8b60*/  FFMA R12, R41.reuse, R53, R12 ;  /* 0x00000035290c7223 */ /* 0x040fe2000000000c */
[C---:B------:R-:W-:Y:S01]  /*8b70*/  FFMA R13, R41.reuse, R54, R13 ;  /* 0x00000036290d7223 */ /* 0x040fe2000000000d */
[C---:B------:R-:W-:Y:S01]  /*8b80*/  FMUL R14, R38.reuse, R18 ;  /* 0x00000012260e7220 */ /* 0x040fe20000400000 */
[C---:B------:R-:W-:Y:S01]  /*8b90*/  FMUL R19, R38.reuse, R19 ;  /* 0x0000001326137220 */ /* 0x040fe20000400000 */
[C---:B------:R-:W-:Y:S01]  /*8ba0*/  FMUL R16, R38.reuse, R20 ;  /* 0x0000001426107220 */ /* 0x040fe20000400000 */
[C---:B------:R-:W-:Y:S01]  /*8bb0*/  FMUL R17, R38.reuse, R21 ;  /* 0x0000001526117220 */ /* 0x040fe20000400000 */
[C---:B------:R-:W-:Y:S01]  /*8bc0*/  FFMA R14, R41.reuse, R55, R14 ;  /* 0x00000037290e7223 */ /* 0x040fe2000000000e */
        /* <DEDUP_REMOVED lines=9> */
[----:B------:R-:W-:Y:S01]  /*8c60*/  FFMA R23, R41, R60, R23 ;  /* 0x0000003c29177223 */ /* 0x000fe20000000017 */
[C---:B------:R-:W-:Y:S01]  /*8c70*/  FMUL R27, R38.reuse, R27 ;  /* 0x0000001b261b7220 */ /* 0x040fe20000400000 */
[----:B------:R-:W-:Y:S01]  /*8c80*/  F2FP.BF16.F32.PACK_AB R105, R15, R3 ;  /* 0x000000030f69723e */ /* 0x000fe200000010ff */
[----:B------:R-:W-:Y:S01]  /*8c90*/  FFMA R20, R41, R61, R20 ;  /* 0x0000003d29147223 */ /* 0x000fe20000000014 */
[----:B------:R-:W-:Y:S01]  /*8ca0*/  F2FP.BF16.F32.PACK_AB R106, R13, R12 ;  /* 0x0000000c0d6a723e */ /* 0x000fe200000010ff */
[----:B------:R-:W-:Y:S01]  /*8cb0*/  FMUL R24, R38, R28 ;  /* 0x0000001c26187220 */ /* 0x000fe20000400000 */
[----:B------:R-:W-:Y:S01]  /*8cc0*/  F2FP.BF16.F32.PACK_AB R107, R19, R14 ;  /* 0x0000000e136b723e */ /* 0x000fe200000010ff */
[----:B------:R-:W-:Y:S01]  /*8cd0*/  FFMA R21, R41, R62, R21 ;  /* 0x0000003e29157223 */ /* 0x000fe20000000015 */
[----:B------:R-:W-:Y:S01]  /*8ce0*/  LOP3.LUT R66, R72, 0xffff0000, RZ, 0xc0, !PT ;  /* 0xffff000048427812 */ /* 0x000fe200078ec0ff */
[C---:B------:R-:W-:Y:S01]  /*8cf0*/  FMUL R25, R38.reuse, R29 ;  /* 0x0000001d26197220 */ /* 0x040fe20000400000 */
[----:B------:R-:W-:Y:S01]  /*8d00*/  SHF.L.U32 R67, R73, 0x10, RZ ;  /* 0x0000001049437819 */ /* 0x000fe200000006ff */
[----:B------:R1:W-:Y:S01]  /*8d10*/  STS.128 [R109+0x10], R104 ;  /* 0x000010686d007388 */ /* 0x0003e20000000c00 */
[----:B------:R-:W-:Y:S01]  /*8d20*/  FFMA R22, R41, R63, R22 ;  /* 0x0000003f29167223 */ /* 0x000fe20000000016 */
[----:B------:R-:W-:Y:S01]  /*8d30*/  LOP3.LUT R68, R73, 0xffff0000, RZ, 0xc0, !PT ;  /* 0xffff000049447812 */ /* 0x000fe200078ec0ff */
[----:B------:R-:W-:Y:S01]  /*8d40*/  FMUL R26, R38, R30 ;  /* 0x0000001e261a7220 */ /* 0x000fe20000400000 */
[C---:B------:R-:W-:Y:S01]  /*8d50*/  FFMA R27, R41.reuse, R64, R27 ;  /* 0x00000040291b7223 */ /* 0x040fe2000000001b */
[----:B------:R-:W-:Y:S01]  /*8d60*/  SHF.L.U32 R69, R74, 0x10, RZ ;  /* 0x000000104a457819 */ /* 0x000fe200000006ff */
[----:B------:R-:W-:Y:S01]  /*8d70*/  FMUL R31, R38, R31 ;  /* 0x0000001f261f7220 */ /* 0x000fe20000400000 */
[C---:B------:R-:W-:Y:S01]  /*8d80*/  FFMA R24, R41.reuse, R65, R24 ;  /* 0x0000004129187223 */ /* 0x040fe20000000018 */
[----:B------:R-:W-:Y:S01]  /*8d90*/  LOP3.LUT R70, R74, 0xffff0000, RZ, 0xc0, !PT ;  /* 0xffff00004a467812 */ /* 0x000fe200078ec0ff */
[C---:B------:R-:W-:Y:S01]  /*8da0*/  FMUL R28, R38.reuse, R32 ;  /* 0x00000020261c7220 */ /* 0x040fe20000400000 */
[----:B------:R-:W-:Y:S01]  /*8db0*/  FFMA R25, R41, R66, R25 ;  /* 0x0000004229197223 */ /* 0x000fe20000000019 */
[----:B------:R-:W-:Y:S01]  /*8dc0*/  SHF.L.U32 R71, R75, 0x10, RZ ;  /* 0x000000104b477819 */ /* 0x000fe200000006ff */
[C---:B------:R-:W-:Y:S01]  /*8dd0*/  FMUL R29, R38.reuse, R33 ;  /* 0x00000021261d7220 */ /* 0x040fe20000400000 */
[----:B------:R-:W-:Y:S01]  /*8de0*/  FFMA R26, R41, R67, R26 ;  /* 0x00000043291a7223 */ /* 0x000fe2000000001a */
[----:B------:R-:W-:Y:S01]  /*8df0*/  LOP3.LUT R72, R75, 0xffff0000, RZ, 0xc0, !PT ;  /* 0xffff00004b487812 */ /* 0x000fe200078ec0ff */
        /* <DEDUP_REMOVED lines=8> */
[----:B------:R-:W-:Y:S01]  /*8e80*/  FFMA R30, R41, R71, R30 ;  /* 0x00000047291e7223 */ /* 0x000fe2000000001e */
[----:B------:R-:W-:Y:S01]  /*8e90*/  F2FP.BF16.F32.PACK_AB R115, R27, R22 ;  /* 0x000000161b73723e */ /* 0x000fe200000010ff */
[----:B------:R-:W-:Y:S01]  /*8ea0*/  FFMA R35, R41, R72, R35 ;  /* 0x0000004829237223 */ /* 0x000fe20000000023 */
[----:B------:R-:W-:Y:S02]  /*8eb0*/  F2FP.BF16.F32.PACK_AB R116, R25, R24 ;  /* 0x000000181974723e */ /* 0x000fe400000010ff */
[----:B------:R-:W-:Y:S01]  /*8ec0*/  F2FP.BF16.F32.PACK_AB R117, R31, R26 ;  /* 0x0000001a1f75723e */ /* 0x000fe200000010ff */
[----:B------:R1:W-:Y:S01]  /*8ed0*/  STS.128 [R110+0x20], R112 ;  /* 0x000020706e007388 */ /* 0x0003e20000000c00 */
        /* <DEDUP_REMOVED lines=12> */
[----:B------:R-:W-:Y:S02]  /*8fa0*/  UIADD3 UR9, UPT, UPT, UR49, 0x20, URZ ;  /* 0x0000002031097890 */ /* 0x000fe4000fffe0ff */
[----:B------:R-:W-:Y:S02]  /*8fb0*/  UIADD3 UR8, UPT, UPT, UR47, 0x200, UR4 ;  /* 0x000002002f087890 */ /* 0x000fe4000fffe004 */
[----:B--2---:R-:W-:Y:S03]  /*8fc0*/  UIADD3 UR6, UP0, UPT, UR10, 0xa80, URZ ;  /* 0x00000a800a067890 */ /* 0x004fe6000ff1e0ff */
[----:B------:R-:W-:Y:S01]  /*8fd0*/  UMOV UR10, UR50 ;  /* 0x00000032000a7c82 */ /* 0x000fe20008000000 */
[----:B------:R-:W-:Y:S03]  /*8fe0*/  UIADD3.X UR7, UPT, UPT, URZ, UR11, URZ, UP0, !UPT ;  /* 0x0000000bff077290 */ /* 0x000fe600087fe4ff */
[----:B------:R-:W-:Y:S06]  /*8ff0*/  UMOV UR11, UR44 ;  /* 0x0000002c000b7c82 */ /* 0x000fec0008000000 */
[----:B------:R2:W-:Y:S02]  /*9000*/  UTMASTG.3D [UR8], [UR6] ;  /* 0x00000008060073b5 */ /* 0x0005e40008010000 */
[----:B--2---:R0:W-:Y:S02]  /*9010*/  UTMACMDFLUSH ;  /* 0x00000000000079b7 */ /* 0x0041e40000000000 */
.L_x_143:
[----:B------:R-:W-:Y:S05]  /*9020*/  BSYNC.RECONVERGENT B0 ;  /* 0x0000000000007941 */ /* 0x000fea0003800200 */
.L_x_142:
[----:B------:R-:W-:Y:S01]  /*9030*/  UIADD3 UR4, UPT, UPT, UR45, 0x1, URZ ;  /* 0x000000012d047890 */ /* 0x000fe2000fffe0ff */
[----:B------:R-:W-:Y:S03]  /*9040*/  BSSY.RECONVERGENT B0, `(.L_x_144) ;  /* 0x0000008000007945 */ /* 0x000fe60003800200 */
[----:B------:R-:W-:Y:S04]  /*9050*/  UISETP.NE.AND UP0, UPT, UR4, 0x3, UPT ;  /* 0x000000030400788c */ /* 0x000fe8000bf05270 */
[----:B------:R-:W-:Y:S02]  /*9060*/  UISETP.EQ.XOR UP1, UPT, UR43, 0x3, !UP0 ;  /* 0x000000032b00788c */ /* 0x000fe4000c722a70 */
[----:B------:R-:W-:Y:S02]  /*9070*/  USEL UR46, UR4, URZ, UP0 ;  /* 0x000000ff042e7287 */ /* 0x000fe40008000000 */
[----:B------:R-:W-:Y:S04]  /*9080*/  USEL UR5, URZ, 0x1, !UP1 ;  /* 0x00000001ff057887 */ /* 0x000fe8000c800000 */
[----:B------:R-:W-:Y:S01]  /*9090*/  ULOP3.LUT UR54, UR54, UR5, URZ, 0x3c, !UPT ;  /* 0x0000000536367292 */ /* 0x000fe2000f8e3cff */
[----:B------:R-:W-:Y:S11]  /*90a0*/  @P0 BRA `(.L_x_145) ;  /* 0x0000000000040947 */ /* 0x000ff60003800000 */
[----:B------:R-:W-:Y:S04]  /*90b0*/  DEPBAR.LE SB0, 0x1 ;  /* 0x000080400000791a */ /* 0x000fe80000000000 */
.L_x_145:
[----:B------:R-:W-:Y:S05]  /*90c0*/  BSYNC.RECONVERGENT B0 ;  /* 0x0000000000007941 */ /* 0x000fea0003800200 */
.L_x_144:
[----:B------:R-:W-:Y:S01]  /*90d0*/  BAR.SYNC.DEFER_BLOCKING 0x1, 0x80 ;  /* 0x0042000000007b1d */ /* 0x000fe20000010000 */
[----:B------:R-:W-:Y:S01]  /*90e0*/  UISETP.NE.AND UP0, UPT, UR53, -0x2, UPT ;  /* 0xfffffffe3500788c */ /* 0x000fe2000bf05270 */
[----:B------:R-:W-:Y:S08]  /*90f0*/  IADD3 R0, PT, PT, R36, 0x1, RZ ;  /* 0x0000000124007810 */ /* 0x000ff00007ffe0ff */
[----:B------:R-:W-:Y:S05]  /*9100*/  BRA.U !UP0, `(.L_x_146) ;  /* 0x0000000108287547 */ /* 0x000fea000b800000 */
[----:B------:R-:W-:Y:S01]  /*9110*/  ISETP.NE.AND P0, PT, R108, RZ, PT ;  /* 0x000000ff6c00720c */ /* 0x000fe20003f05270 */
[----:B------:R-:W-:Y:S01]  /*9120*/  IMAD.U32 R3, RZ, RZ, UR52 ;  /* 0x00000034ff037e24 */ /* 0x000fe2000f8e00ff */
[----:B------:R-:W-:Y:S01]  /*9130*/  UIADD3 UR4, UPT, UPT, UR52, 0x1, URZ ;  /* 0x0000000134047890 */ /* 0x000fe2000fffe0ff */
[----:B------:R-:W-:Y:S03]  /*9140*/  IMAD.U32 R2, RZ, RZ, UR55 ;  /* 0x00000037ff027e24 */ /* 0x000fe6000f8e00ff */
[----:B------:R-:W-:Y:S04]  /*9150*/  UISETP.NE.AND UP0, UPT, UR4, 0x3, UPT ;  /* 0x000000030400788c */ /* 0x000fe8000bf05270 */
[----:B------:R-:W-:Y:S03]  /*9160*/  USEL UR52, UR4, URZ, UP0 ;  /* 0x000000ff04347287 */ /* 0x000fe60008000000 */
[----:B------:R-:W-:Y:S05]  /*9170*/  @P0 LEA R3, R3, UR47, 0x3 ;  /* 0x0000002f03030c11 */ /* 0x000fea000f8e18ff */
[----:B------:R-:W-:Y:S05]  /*9180*/  @P0 VIADD R3, R3, 0x138 ;  /* 0x0000013803030836 */ /* 0x000fea0000000000 */
[----:B------:R-:W-:Y:S04]  /*9190*/  @P0 PRMT R2, R2, 0x654, R3 ;  /* 0x0000065402020816 */ /* 0x000fe80000000003 */
[----:B------:R2:W-:Y:S03]  /*91a0*/  @P0 SYNCS.ARRIVE.TRANS64.RED.A1T0 RZ, [R2+URZ], RZ ;  /* 0x000000ff02ff09a7 */ /* 0x0005e600081004ff */
.L_x_146:
[----:B------:R-:W-:Y:S01]  /*91b0*/  R2UR UR6, R103 ;  /* 0x00000000670672ca */ /* 0x000fe200000e0000 */
[----:B------:R-:W-:Y:S01]  /*91c0*/  UIADD3 UR53, UPT, UPT, UR53, 0x2, URZ ;  /* 0x0000000235357890 */ /* 0x000fe2000fffe0ff */
[----:B------:R-:W-:Y:S02]  /*91d0*/  R2UR UR5, R86 ;  /* 0x00000000560572ca */ /* 0x000fe400000e0000 */
[----:B------:R-:W-:Y:S02]  /*91e0*/  R2UR UR4, R87 ;  /* 0x00000000570472ca */ /* 0x000fe400000e0000 */
[----:B------:R-:W-:Y:S02]  /*91f0*/  R2UR UR44, R101 ;  /* 0x00000000652c72ca */ /* 0x000fe400000e0000 */
[----:B------:R-:W-:Y:S02]  /*9200*/  ISETP.NE.AND P0, PT, R91, 0x2, PT ;  /* 0x000000025b00780c */ /* 0x000fe40003f05270 */
[----:B------:R-:W-:Y:S02]  /*9210*/  ISETP.NE.AND P1, PT, R0, 0x2, PT ;  /* 0x000000020000780c */ /* 0x000fe40003f25270 */
[----:B------:R-:W-:Y:S01]  /*9220*/  SEL R3, RZ, 0x1, P0 ;  /* 0x00000001ff037807 */ /* 0x000fe20000000000 */
[----:B------:R-:W-:Y:S01]  /*9230*/  UISETP.NE.AND UP0, UPT, UR6, URZ, UPT ;  /* 0x000000ff0600728c */ /* 0x000fe2000bf05270 */
[----:B--2---:R-:W-:Y:S01]  /*9240*/  SEL R2, RZ, 0x1, P1 ;  /* 0x00000001ff027807 */ /* 0x004fe20000800000 */
[----:B------:R-:W-:Y:S01]  /*9250*/  UIADD3 UR26, UPT, UPT, UR36, UR5, URZ ;  /* 0x00000005241a7290 */ /* 0x000fe2000fffe0ff */
[----:B------:R-:W-:Y:S01]  /*9260*/  LOP3.LUT R94, R94, R3, RZ, 0x3c, !PT ;  /* 0x000000035e5e7212 */ /* 0x000fe200078e3cff */
[----:B------:R-:W-:Y:S01]  /*9270*/  UIADD3 UR27, UPT, UPT, UR37, UR4, URZ ;  /* 0x00000004251b7290 */ /* 0x000fe2000fffe0ff */
[----:B------:R-:W-:Y:S02]  /*9280*/  LOP3.LUT R95, R95, R2, RZ, 0x3c, !PT ;  /* 0x000000025f5f7212 */ /* 0x000fe400078e3cff */
[----:B------:R-:W-:Y:S02]  /*9290*/  SEL R91, R91, RZ, P0 ;  /* 0x000000ff5b5b7207 */ /* 0x000fe40000000000 */
[----:B------:R-:W-:Y:S01]  /*92a0*/  SEL R36, R0, RZ, P1 ;  /* 0x000000ff00247207 */ /* 0x000fe20000800000 */
[----:B------:R-:W-:Y:S06]  /*92b0*/  BRA.U UP0, `(.L_x_147) ;  /* 0xffffffd500807547 */ /* 0x000fec000b83ffff */
[----:B------:R-:W-:-:S13]  /*92c0*/  R2UR UR4, R88 ;  /* 0x00000000580472ca */ /* 0x000fda00000e0000 */
[----:B------:R-:W-:-:S09]  /*92d0*/  UISETP.NE.AND UP0, UPT, UR4, URZ, UPT ;  /* 0x000000ff0400728c */ /* 0x000fd2000bf05270 */
[----:B------:R-:W-:Y:S05]  /*92e0*/  BRA.U !UP0, `(.L_x_148) ;  /* 0x0000000108487547 */ /* 0x000fea000b800000 */
[----:B------:R-:W2:Y:S02]  /*92f0*/  LDCU.64 UR4, c[0x0][0xc90] ;  /* 0x00019200ff0477ac */ /* 0x000ea40008000a00 */
[----:B--2---:R-:W-:-:S04]  /*9300*/  UISETP.NE.U32.AND UP0, UPT, UR4, URZ, UPT ;  /* 0x000000ff0400728c */ /* 0x004fc8000bf05070 */
[----:B------:R-:W-:-:S09]  /*9310*/  UISETP.NE.AND.EX UP0, UPT, UR5, URZ, UPT, UP0 ;  /* 0x000000ff0500728c */ /* 0x000fd2000bf05300 */
[----:B------:R-:W-:Y:S05]  /*9320*/  BRA.U UP0, `(.L_x_149) ;  /* 0x00000001000c7547 */ /* 0x000fea000b800000 */
[----:B------:R-:W-:-:S13]  /*9330*/  FSETP.NEU.AND P0, PT, R41, RZ, PT ;  /* 0x000000ff2900720b */ /* 0x000fda0003f0d000 */
[----:B------:R-:W-:Y:S05]  /*9340*/  @!P0 EXIT ;  /* 0x000000000000894d */ /* 0x000fea0003800000 */
[----:B------:R-:W-:Y:S05]  /*9350*/  BRA `(.L_x_148) ;  /* 0x00000000002c7947 */ /* 0x000fea0003800000 */
.L_x_149:
[----:B------:R-:W-:Y:S01]  /*9360*/  ISETP.NE.AND P0, PT, R90, RZ, PT ;  /* 0x000000ff5a00720c */ /* 0x000fe20003f05270 */
[----:B------:R-:W-:-:S12]  /*9370*/  BSSY.RECONVERGENT B0, `(.L_x_148) ;  /* 0x0000009000007945 */ /* 0x000fd80003800200 */
[----:B------:R-:W-:Y:S05]  /*9380*/  @P0 BRA `(.L_x_150) ;  /* 0x0000000000140947 */ /* 0x000fea0003800000 */
[----:B------:R-:W2:Y:S02]  /*9390*/  LDCU.64 UR4, c[0x0][0xc88] ;  /* 0x00019100ff0477ac */ /* 0x000ea40008000a00 */
[----:B--2---:R-:W-:-:S04]  /*93a0*/  ISETP.NE.U32.AND P0, PT, RZ, UR4, PT ;  /* 0x00000004ff007c0c */ /* 0x004fc8000bf05070 */
[----:B------:R-:W-:-:S13]  /*93b0*/  ISETP.NE.AND.EX P0, PT, RZ, UR5, PT, P0 ;  /* 0x00000005ff007c0c */ /* 0x000fda000bf05300 */
[----:B------:R-:W-:Y:S05]  /*93c0*/  @!P0 EXIT ;  /* 0x000000000000894d */ /* 0x000fea0003800000 */
[----:B------:R-:W-:Y:S05]  /*93d0*/  BRA `(.L_x_151) ;  /* 0x0000000000087947 */ /* 0x000fea0003800000 */
.L_x_150:
[----:B------:R-:W-:-:S13]  /*93e0*/  FSETP.NEU.AND P0, PT, R41, RZ, PT ;  /* 0x000000ff2900720b */ /* 0x000fda0003f0d000 */
[----:B------:R-:W-:Y:S05]  /*93f0*/  @!P0 EXIT ;  /* 0x000000000000894d */ /* 0x000fea0003800000 */
.L_x_151:
[----:B------:R-:W-:Y:S05]  /*9400*/  BSYNC.RECONVERGENT B0 ;  /* 0x0000000000007941 */ /* 0x000fea0003800200 */
.L_x_148:
[----:B------:R-:W-:Y:S01]  /*9410*/  ULEA UR4, UR52, UR47, 0x3 ;  /* 0x0000002f34047291 */ /* 0x000fe2000f8e18ff */
[----:B------:R-:W-:-:S04]  /*9420*/  DEPBAR.LE SB0, 0x0 ;  /* 0x000080000000791a */ /* 0x000fc80000000000 */
[----:B------:R-:W-:-:S04]  /*9430*/  UIADD3 UR4, UPT, UPT, UR4, 0x138, URZ ;  /* 0x0000013804047890 */ /* 0x000fc8000fffe0ff */
[----:B------:R-:W-:-:S09]  /*9440*/  UPRMT UR4, UR55, 0x654, UR4 ;  /* 0x0000065437047896 */ /* 0x000fd20008000004 */
[----:B------:R-:W-:Y:S01]  /*9450*/  SYNCS.ARRIVE.TRANS64.RED.A1T0 RZ, [UR4], RZ ;  /* 0x000000ffffff79a7 */ /* 0x000fe20008100404 */
[----:B------:R-:W-:Y:S05]  /*9460*/  EXIT ;  /* 0x000000000000794d */ /* 0x000fea0003800000 */
.L_x_25:
[----:B--2---:R2:W3:Y:S02]  /*9470*/  SYNCS.PHASECHK.TRANS64.TRYWAIT P0, [R3+URZ+0x1b0], R2 ;  /* 0x0001b002030075a7 */ /* 0x0044e400080011ff */
[----:B---3--:R-:W-:Y:S05]  /*9480*/  @!P0 NANOSLEEP.SYNCS 0x989680 ;  /* 0x009896800000895d */ /* 0x008fea0003900000 */
[----:B------:R-:W3:Y:S02]  /*9490*/  @!P0 SYNCS.PHASECHK.TRANS64 P0, [R3+URZ+0x1b0], R2 ;  /* 0x0001b002030085a7 */ /* 0x000ee400080010ff */
[----:B---3--:R-:W-:Y:S05]  /*94a0*/  @!P0 BRA `(.L_x_25) ;  /* 0xfffffffc00f08947 */ /* 0x008fea000383ffff */
[----:B------:R-:W-:Y:S05]  /*94b0*/  BRA `(.L_x_152) ;  /* 0xffffff84009c7947 */ /* 0x000fea000383ffff */
.L_x_28:
[----:B-1----:R-:W-:-:S07]  /*94c0*/  MOV R0, UR6 ;  /* 0x0000000600007c02 */ /* 0x002fce0008000f00 */
.L_x_153:
[----:B-1----:R1:W2:Y:S02]  /*94d0*/  SYNCS.PHASECHK.TRANS64.TRYWAIT P0, [R0+URZ+0x90], R3 ;  /* 0x00009003000075a7 */ /* 0x0022a400080011ff */
[----:B--2---:R-:W-:Y:S05]  /*94e0*/  @!P0 NANOSLEEP.SYNCS 0x989680 ;  /* 0x009896800000895d */ /* 0x004fea0003900000 */
[----:B------:R-:W2:Y:S02]  /*94f0*/  @!P0 SYNCS.PHASECHK.TRANS64 P0, [R0+URZ+0x90], R3 ;  /* 0x00009003000085a7 */ /* 0x000ea400080010ff */
[----:B--2---:R-:W-:Y:S05]  /*9500*/  @!P0 BRA `(.L_x_153) ;  /* 0xfffffffc00f08947 */ /* 0x004fea000383ffff */
[----:B------:R-:W-:Y:S05]  /*9510*/  BRA `(.L_x_27) ;  /* 0xffffff88000c7947 */ /* 0x000fea000383ffff */
.L_x_37:
[----:B-1----:R-:W-:-:S07]  /*9520*/  MOV R0, UR7 ;  /* 0x0000000700007c02 */ /* 0x002fce0008000f00 */
.L_x_154:
[----:B-1----:R1:W2:Y:S02]  /*9530*/  SYNCS.PHASECHK.TRANS64.TRYWAIT P0, [R0+URZ+0x90], R3 ;  /* 0x00009003000075a7 */ /* 0x0022a400080011ff */
[----:B--2---:R-:W-:Y:S05]  /*9540*/  @!P0 NANOSLEEP.SYNCS 0x989680 ;  /* 0x009896800000895d */ /* 0x004fea0003900000 */
[----:B------:R-:W2:Y:S02]  /*9550*/  @!P0 SYNCS.PHASECHK.TRANS64 P0, [R0+URZ+0x90], R3 ;  /* 0x00009003000085a7 */ /* 0x000ea400080010ff */
[----:B--2---:R-:W-:Y:S05]  /*9560*/  @!P0 BRA `(.L_x_154) ;  /* 0xfffffffc00f08947 */ /* 0x004fea000383ffff */
[----:B------:R-:W-:Y:S05]  /*9570*/  BRA `(.L_x_36) ;  /* 0xffffff8c00247947 */ /* 0x000fea000383ffff */
.L_x_44:
[----:B-1----:R1:W4:Y:S02]  /*9580*/  SYNCS.PHASECHK.TRANS64.TRYWAIT P0, [R3+URZ+0x160], R0 ;  /* 0x00016000030075a7 */ /* 0x00232400080011ff */
[----:B----4-:R-:W-:Y:S05]  /*9590*/  @!P0 NANOSLEEP.SYNCS 0x989680 ;  /* 0x009896800000895d */ /* 0x010fea0003900000 */
[----:B------:R-:W4:Y:S02]  /*95a0*/  @!P0 SYNCS.PHASECHK.TRANS64 P0, [R3+URZ+0x160], R0 ;  /* 0x00016000030085a7 */ /* 0x000f2400080010ff */
[----:B----4-:R-:W-:Y:S05]  /*95b0*/  @!P0 BRA `(.L_x_44) ;  /* 0xfffffffc00f08947 */ /* 0x010fea000383ffff */
[----:B------:R-:W-:Y:S05]  /*95c0*/  BRA `(.L_x_155) ;  /* 0xffffff90001c7947 */ /* 0x000fea000383ffff */
.L_x_48:
[----:B-1----:R-:W-:-:S07]  /*95d0*/  MOV R0, UR4 ;  /* 0x0000000400007c02 */ /* 0x002fce0008000f00 */
.L_x_156:
[----:B-1----:R1:W2:Y:S02]  /*95e0*/  SYNCS.PHASECHK.TRANS64.TRYWAIT P0, [R0+URZ], R3 ;  /* 0x00000003000075a7 */ /* 0x0022a400080011ff */
[----:B--2---:R-:W-:Y:S05]  /*95f0*/  @!P0 NANOSLEEP.SYNCS 0x989680 ;  /* 0x009896800000895d */ /* 0x004fea0003900000 */
[----:B------:R-:W2:Y:S02]  /*9600*/  @!P0 SYNCS.PHASECHK.TRANS64 P0, [R0+URZ], R3 ;  /* 0x00000003000085a7 */ /* 0x000ea400080010ff */
[----:B--2---:R-:W-:Y:S05]  /*9610*/  @!P0 BRA `(.L_x_156) ;  /* 0xfffffffc00f08947 */ /* 0x004fea000383ffff */
[----:B------:R-:W-:Y:S05]  /*9620*/  BRA `(.L_x_157) ;  /* 0xffffff9400c87947 */ /* 0x000fea000383ffff */
.L_x_49:
[----:B------:R-:W-:-:S07]  /*9630*/  MOV R0, UR5 ;  /* 0x0000000500007c02 */ /* 0x000fce0008000f00 */
.L_x_158:
[----:B-1----:R1:W2:Y:S02]  /*9640*/  SYNCS.PHASECHK.TRANS64.TRYWAIT P0, [R0+URZ], R3 ;  /* 0x00000003000075a7 */ /* 0x0022a400080011ff */
[----:B--2---:R-:W-:Y:S05]  /*9650*/  @!P0 NANOSLEEP.SYNCS 0x989680 ;  /* 0x009896800000895d */ /* 0x004fea0003900000 */
[----:B------:R-:W2:Y:S02]  /*9660*/  @!P0 SYNCS.PHASECHK.TRANS64 P0, [R0+URZ], R3 ;  /* 0x00000003000085a7 */ /* 0x000ea400080010ff */
[----:B--2---:R-:W-:Y:S05]  /*9670*/  @!P0 BRA `(.L_x_158) ;  /* 0xfffffffc00f08947 */ /* 0x004fea000383ffff */
[----:B------:R-:W-:Y:S05]  /*9680*/  BRA `(.L_x_159) ;  /* 0xffffff9400d47947 */ /* 0x000fea000383ffff */
.L_x_50:
[----:B------:R-:W-:-:S07]  /*9690*/  MOV R0, UR5 ;  /* 0x0000000500007c02 */ /* 0x000fce0008000f00 */
.L_x_160:
[----:B-1----:R1:W2:Y:S02]  /*96a0*/  SYNCS.PHASECHK.TRANS64.TRYWAIT P0, [R0+URZ], R3 ;  /* 0x00000003000075a7 */ /* 0x0022a400080011ff */
[----:B--2---:R-:W-:Y:S05]  /*96b0*/  @!P0 NANOSLEEP.SYNCS 0x989680 ;  /* 0x009896800000895d */ /* 0x004fea0003900000 */
[----:B------:R-:W2:Y:S02]  /*96c0*/  @!P0 SYNCS.PHASECHK.TRANS64 P0, [R0+URZ], R3 ;  /* 0x00000003000085a7 */ /* 0x000ea400080010ff */
[----:B--2---:R-:W-:Y:S05]  /*96d0*/  @!P0 BRA `(.L_x_160) ;  /* 0xfffffffc00f08947 */ /* 0x004fea000383ffff */
[----:B------:R-:W-:Y:S05]  /*96e0*/  BRA `(.L_x_161) ;  /* 0xffffff9400e07947 */ /* 0x000fea000383ffff */
.L_x_51:
[----:B------:R-:W-:-:S07]  /*96f0*/  MOV R0, UR5 ;  /* 0x0000000500007c02 */ /* 0x000fce0008000f00 */
.L_x_162:
[----:B-1----:R1:W2:Y:S02]  /*9700*/  SYNCS.PHASECHK.TRANS64.TRYWAIT P0, [R0+URZ], R3 ;  /* 0x00000003000075a7 */ /* 0x0022a400080011ff */
[----:B--2---:R-:W-:Y:S05]  /*9710*/  @!P0 NANOSLEEP.SYNCS 0x989680 ;  /* 0x009896800000895d */ /* 0x004fea0003900000 */
[----:B------:R-:W2:Y:S02]  /*9720*/  @!P0 SYNCS.PHASECHK.TRANS64 P0, [R0+URZ], R3 ;  /* 0x00000003000085a7 */ /* 0x000ea400080010ff */
[----:B--2---:R-:W-:Y:S05]  /*9730*/  @!P0 BRA `(.L_x_162) ;  /* 0xfffffffc00f08947 */ /* 0x004fea000383ffff */
[----:B------:R-:W-:Y:S05]  /*9740*/  BRA `(.L_x_163) ;  /* 0xffffff9400ec7947 */ /* 0x000fea000383ffff */
.L_x_52:
[----:B------:R-:W-:-:S07]  /*9750*/  MOV R0, UR5 ;  /* 0x0000000500007c02 */ /* 0x000fce0008000f00 */
.L_x_164:
[----:B-1----:R1:W2:Y:S02]  /*9760*/  SYNCS.PHASECHK.TRANS64.TRYWAIT P0, [R0+URZ], R3 ;  /* 0x00000003000075a7 */ /* 0x0022a400080011ff */
[----:B--2---:R-:W-:Y:S05]  /*9770*/  @!P0 NANOSLEEP.SYNCS 0x989680 ;  /* 0x009896800000895d */ /* 0x004fea0003900000 */
[----:B------:R-:W2:Y:S02]  /*9780*/  @!P0 SYNCS.PHASECHK.TRANS64 P0, [R0+URZ], R3 ;  /* 0x00000003000085a7 */ /* 0x000ea400080010ff */
[----:B--2---:R-:W-:Y:S05]  /*9790*/  @!P0 BRA `(.L_x_164) ;  /* 0xfffffffc00f08947 */ /* 0x004fea000383ffff */
[----:B------:R-:W-:Y:S05]  /*97a0*/  BRA `(.L_x_165) ;  /* 0xffffff9400f87947 */ /* 0x000fea000383ffff */
.L_x_53:
[----:B------:R-:W-:-:S07]  /*97b0*/  MOV R0, UR5 ;  /* 0x0000000500007c02 */ /* 0x000fce0008000f00 */
.L_x_166:
[----:B-1----:R1:W2:Y:S02]  /*97c0*/  SYNCS.PHASECHK.TRANS64.TRYWAIT P0, [R0+URZ], R3 ;  /* 0x00000003000075a7 */ /* 0x0022a400080011ff */
[----:B--2---:R-:W-:Y:S05]  /*97d0*/  @!P0 NANOSLEEP.SYNCS 0x989680 ;  /* 0x009896800000895d */ /* 0x004fea0003900000 */
[----:B------:R-:W2:Y:S02]  /*97e0*/  @!P0 SYNCS.PHASECHK.TRANS64 P0, [R0+URZ], R3 ;  /* 0x00000003000085a7 */ /* 0x000ea400080010ff */
[----:B--2---:R-:W-:Y:S05]  /*97f0*/  @!P0 BRA `(.L_x_166) ;  /* 0xfffffffc00f08947 */ /* 0x004fea000383ffff */
[----:B------:R-:W-:Y:S05]  /*9800*/  BRA `(.L_x_167) ;  /* 0xffffff9800047947 */ /* 0x000fea000383ffff */
.L_x_54:
[----:B------:R-:W-:-:S07]  /*9810*/  MOV R0, UR5 ;  /* 0x0000000500007c02 */ /* 0x000fce0008000f00 */
.L_x_168:
[----:B-1----:R1:W2:Y:S02]  /*9820*/  SYNCS.PHASECHK.TRANS64.TRYWAIT P0, [R0+URZ], R3 ;  /* 0x00000003000075a7 */ /* 0x0022a400080011ff */
[----:B--2---:R-:W-:Y:S05]  /*9830*/  @!P0 NANOSLEEP.SYNCS 0x989680 ;  /* 0x009896800000895d */ /* 0x004fea0003900000 */
[----:B------:R-:W2:Y:S02]  /*9840*/  @!P0 SYNCS.PHASECHK.TRANS64 P0, [R0+URZ], R3 ;  /* 0x00000003000085a7 */ /* 0x000ea400080010ff */
[----:B--2---:R-:W-:Y:S05]  /*9850*/  @!P0 BRA `(.L_x_168) ;  /* 0xfffffffc00f08947 */ /* 0x004fea000383ffff */
[----:B------:R-:W-:Y:S05]  /*9860*/  BRA `(.L_x_169) ;  /* 0xffffff9800107947 */ /* 0x000fea000383ffff */
.L_x_55:
[----:B------:R-:W-:-:S07]  /*9870*/  MOV R0, UR5 ;  /* 0x0000000500007c02 */ /* 0x000fce0008000f00 */
.L_x_170:
[----:B-1----:R1:W2:Y:S02]  /*9880*/  SYNCS.PHASECHK.TRANS64.TRYWAIT P0, [R0+URZ], R3 ;  /* 0x00000003000075a7 */ /* 0x0022a400080011ff */
[----:B--2---:R-:W-:Y:S05]  /*9890*/  @!P0 NANOSLEEP.SYNCS 0x989680 ;  /* 0x009896800000895d */ /* 0x004fea0003900000 */
[----:B------:R-:W2:Y:S02]  /*98a0*/  @!P0 SYNCS.PHASECHK.TRANS64 P0, [R0+URZ], R3 ;  /* 0x00000003000085a7 */ /* 0x000ea400080010ff */
[----:B--2---:R-:W-:Y:S05]  /*98b0*/  @!P0 BRA `(.L_x_170) ;  /* 0xfffffffc00f08947 */ /* 0x004fea000383ffff */
[----:B------:R-:W-:Y:S05]  /*98c0*/  BRA `(.L_x_171) ;  /* 0xffffff98001c7947 */ /* 0x000fea000383ffff */
.L_x_56:
[----:B------:R-:W-:-:S07]  /*98d0*/  MOV R0, UR5 ;  /* 0x0000000500007c02 */ /* 0x000fce0008000f00 */
.L_x_172:
[----:B-1----:R1:W2:Y:S02]  /*98e0*/  SYNCS.PHASECHK.TRANS64.TRYWAIT P0, [R0+URZ], R3 ;  /* 0x00000003000075a7 */ /* 0x0022a400080011ff */
[----:B--2---:R-:W-:Y:S05]  /*98f0*/  @!P0 NANOSLEEP.SYNCS 0x989680 ;  /* 0x009896800000895d */ /* 0x004fea0003900000 */
[----:B------:R-:W2:Y:S02]  /*9900*/  @!P0 SYNCS.PHASECHK.TRANS64 P0, [R0+URZ], R3 ;  /* 0x00000003000085a7 */ /* 0x000ea400080010ff */
[----:B--2---:R-:W-:Y:S05]  /*9910*/  @!P0 BRA `(.L_x_172) ;  /* 0xfffffffc00f08947 */ /* 0x004fea000383ffff */
[----:B------:R-:W-:Y:S05]  /*9920*/  BRA `(.L_x_173) ;  /* 0xffffff9800287947 */ /* 0x000fea000383ffff */
.L_x_57:
[----:B------:R-:W-:-:S07]  /*9930*/  MOV R0, UR5 ;  /* 0x0000000500007c02 */ /* 0x000fce0008000f00 */
.L_x_174:
[----:B-1----:R1:W2:Y:S02]  /*9940*/  SYNCS.PHASECHK.TRANS64.TRYWAIT P0, [R0+URZ], R3 ;  /* 0x00000003000075a7 */ /* 0x0022a400080011ff */
[----:B--2---:R-:W-:Y:S05]  /*9950*/  @!P0 NANOSLEEP.SYNCS 0x989680 ;  /* 0x009896800000895d */ /* 0x004fea0003900000 */
[----:B------:R-:W2:Y:S02]  /*9960*/  @!P0 SYNCS.PHASECHK.TRANS64 P0, [R0+URZ], R3 ;  /* 0x00000003000085a7 */ /* 0x000ea400080010ff */
[----:B--2---:R-:W-:Y:S05]  /*9970*/  @!P0 BRA `(.L_x_174) ;  /* 0xfffffffc00f08947 */ /* 0x004fea000383ffff */
[----:B------:R-:W-:Y:S05]  /*9980*/  BRA `(.L_x_175) ;  /* 0xffffff9800347947 */ /* 0x000fea000383ffff */
.L_x_58:
[----:B------:R-:W-:-:S07]  /*9990*/  MOV R0, UR5 ;  /* 0x0000000500007c02 */ /* 0x000fce0008000f00 */
.L_x_176:
[----:B-1----:R1:W2:Y:S02]  /*99a0*/  SYNCS.PHASECHK.TRANS64.TRYWAIT P0, [R0+URZ], R3 ;  /* 0x00000003000075a7 */ /* 0x0022a400080011ff */
[----:B--2---:R-:W-:Y:S05]  /*99b0*/  @!P0 NANOSLEEP.SYNCS 0x989680 ;  /* 0x009896800000895d */ /* 0x004fea0003900000 */
[----:B------:R-:W2:Y:S02]  /*99c0*/  @!P0 SYNCS.PHASECHK.TRANS64 P0, [R0+URZ], R3 ;  /* 0x00000003000085a7 */ /* 0x000ea400080010ff */
[----:B--2---:R-:W-:Y:S05]  /*99d0*/  @!P0 BRA `(.L_x_176) ;  /* 0xfffffffc00f08947 */ /* 0x004fea000383ffff */
[----:B------:R-:W-:Y:S05]  /*99e0*/  BRA `(.L_x_177) ;  /* 0xffffff9800407947 */ /* 0x000fea000383ffff */
.L_x_59:
[----:B------:R-:W-:-:S07]  /*99f0*/  MOV R0, UR5 ;  /* 0x0000000500007c02 */ /* 0x000fce0008000f00 */
.L_x_178:
[----:B-1----:R1:W2:Y:S02]  /*9a00*/  SYNCS.PHASECHK.TRANS64.TRYWAIT P0, [R0+URZ], R3 ;  /* 0x00000003000075a7 */ /* 0x0022a400080011ff */
[----:B--2---:R-:W-:Y:S05]  /*9a10*/  @!P0 NANOSLEEP.SYNCS 0x989680 ;  /* 0x009896800000895d */ /* 0x004fea0003900000 */
[----:B------:R-:W2:Y:S02]  /*9a20*/  @!P0 SYNCS.PHASECHK.TRANS64 P0, [R0+URZ], R3 ;  /* 0x00000003000085a7 */ /* 0x000ea400080010ff */
[----:B--2---:R-:W-:Y:S05]  /*9a30*/  @!P0 BRA `(.L_x_178) ;  /* 0xfffffffc00f08947 */ /* 0x004fea000383ffff */
[----:B------:R-:W-:Y:S05]  /*9a40*/  BRA `(.L_x_179) ;  /* 0xffffff98004c7947 */ /* 0x000fea000383ffff */
.L_x_60:
[----:B------:R-:W-:-:S07]  /*9a50*/  MOV R0, UR5 ;  /* 0x0000000500007c02 */ /* 0x000fce0008000f00 */
.L_x_180:
[----:B-1----:R1:W2:Y:S02]  /*9a60*/  SYNCS.PHASECHK.TRANS64.TRYWAIT P0, [R0+URZ], R3 ;  /* 0x00000003000075a7 */ /* 0x0022a400080011ff */
[----:B--2---:R-:W-:Y:S05]  /*9a70*/  @!P0 NANOSLEEP.SYNCS 0x989680 ;  /* 0x009896800000895d */ /* 0x004fea0003900000 */
[----:B------:R-:W2:Y:S02]  /*9a80*/  @!P0 SYNCS.PHASECHK.TRANS64 P0, [R0+URZ], R3 ;  /* 0x00000003000085a7 */ /* 0x000ea400080010ff */
[----:B--2---:R-:W-:Y:S05]  /*9a90*/  @!P0 BRA `(.L_x_180) ;  /* 0xfffffffc00f08947 */ /* 0x004fea000383ffff */
[----:B------:R-:W-:Y:S05]  /*9aa0*/  BRA `(.L_x_181) ;  /* 0xffffff9800587947 */ /* 0x000fea000383ffff */
.L_x_61:
[----:B------:R-:W-:-:S07]  /*9ab0*/  MOV R0, UR5 ;  /* 0x0000000500007c02 */ /* 0x000fce0008000f00 */
.L_x_182:
[----:B-1----:R1:W2:Y:S02]  /*9ac0*/  SYNCS.PHASECHK.TRANS64.TRYWAIT P0, [R0+URZ], R3 ;  /* 0x00000003000075a7 */ /* 0x0022a400080011ff */
[----:B--2---:R-:W-:Y:S05]  /*9ad0*/  @!P0 NANOSLEEP.SYNCS 0x989680 ;  /* 0x009896800000895d */ /* 0x004fea0003900000 */
[----:B------:R-:W2:Y:S02]  /*9ae0*/  @!P0 SYNCS.PHASECHK.TRANS64 P0, [R0+URZ], R3 ;  /* 0x00000003000085a7 */ /* 0x000ea400080010ff */
[----:B--2---:R-:W-:Y:S05]  /*9af0*/  @!P0 BRA `(.L_x_182) ;  /* 0xfffffffc00f08947 */ /* 0x004fea000383ffff */
[----:B------:R-:W-:Y:S05]  /*9b00*/  BRA `(.L_x_183) ;  /* 0xffffff9800647947 */ /* 0x000fea000383ffff */
.L_x_62:
[----:B------:R-:W-:-:S07]  /*9b10*/  MOV R0, UR5 ;  /* 0x0000000500007c02 */ /* 0x000fce0008000f00 */
.L_x_184:
[----:B-1----:R1:W2:Y:S02]  /*9b20*/  SYNCS.PHASECHK.TRANS64.TRYWAIT P0, [R0+URZ], R3 ;  /* 0x00000003000075a7 */ /* 0x0022a400080011ff */
[----:B--2---:R-:W-:Y:S05]  /*9b30*/  @!P0 NANOSLEEP.SYNCS 0x989680 ;  /* 0x009896800000895d */ /* 0x004fea0003900000 */
[----:B------:R-:W2:Y:S02]  /*9b40*/  @!P0 SYNCS.PHASECHK.TRANS64 P0, [R0+URZ], R3 ;  /* 0x00000003000085a7 */ /* 0x000ea400080010ff */
[----:B--2---:R-:W-:Y:S05]  /*9b50*/  @!P0 BRA `(.L_x_184) ;  /* 0xfffffffc00f08947 */ /* 0x004fea000383ffff */
[----:B------:R-:W-:Y:S05]  /*9b60*/  BRA `(.L_x_185) ;  /* 0xffffff9800707947 */ /* 0x000fea000383ffff */
.L_x_63:
[----:B------:R-:W-:-:S07]  /*9b70*/  MOV R0, UR5 ;  /* 0x0000000500007c02 */ /* 0x000fce0008000f00 */
.L_x_186:
[----:B-1----:R1:W2:Y:S02]  /*9b80*/  SYNCS.PHASECHK.TRANS64.TRYWAIT P0, [R0+URZ], R3 ;  /* 0x00000003000075a7 */ /* 0x0022a400080011ff */
[----:B--2---:R-:W-:Y:S05]  /*9b90*/  @!P0 NANOSLEEP.SYNCS 0x989680 ;  /* 0x009896800000895d */ /* 0x004fea0003900000 */
[----:B------:R-:W2:Y:S02]  /*9ba0*/  @!P0 SYNCS.PHASECHK.TRANS64 P0, [R0+URZ], R3 ;  /* 0x00000003000085a7 */ /* 0x000ea400080010ff */
[----:B--2---:R-:W-:Y:S05]  /*9bb0*/  @!P0 BRA `(.L_x_186) ;  /* 0xfffffffc00f08947 */ /* 0x004fea000383ffff */
[----:B------:R-:W-:Y:S05]  /*9bc0*/  BRA `(.L_x_187) ;  /* 0xffffff98007c7947 */ /* 0x000fea000383ffff */
.L_x_64:
[----:B------:R-:W-:-:S07]  /*9bd0*/  MOV R0, UR5 ;  /* 0x0000000500007c02 */ /* 0x000fce0008000f00 */
.L_x_188:
[----:B-1----:R1:W2:Y:S02]  /*9be0*/  SYNCS.PHASECHK.TRANS64.TRYWAIT P0, [R0+URZ], R3 ;  /* 0x00000003000075a7 */ /* 0x0022a400080011ff */
[----:B--2---:R-:W-:Y:S05]  /*9bf0*/  @!P0 NANOSLEEP.SYNCS 0x989680 ;  /* 0x009896800000895d */ /* 0x004fea0003900000 */
[----:B------:R-:W2:Y:S02]  /*9c00*/  @!P0 SYNCS.PHASECHK.TRANS64 P0, [R0+URZ], R3 ;  /* 0x00000003000085a7 */ /* 0x000ea400080010ff */
[----:B--2---:R-:W-:Y:S05]  /*9c10*/  @!P0 BRA `(.L_x_188) ;  /* 0xfffffffc00f08947 */ /* 0x004fea000383ffff */
[----:B------:R-:W-:Y:S05]  /*9c20*/  BRA `(.L_x_189) ;  /* 0xffffff9800887947 */ /* 0x000fea000383ffff */
.L_x_67:
[----:B-1----:R1:W2:Y:S02]  /*9c30*/  SYNCS.PHASECHK.TRANS64.TRYWAIT P0, [R0+URZ+0x1a0], R5 ;  /* 0x0001a005000075a7 */ /* 0x0022a400080011ff */
[----:B--2---:R-:W-:Y:S05]  /*9c40*/  @!P0 NANOSLEEP.SYNCS 0x989680 ;  /* 0x009896800000895d */ /* 0x004fea0003900000 */
[----:B------:R-:W2:Y:S02]  /*9c50*/  @!P0 SYNCS.PHASECHK.TRANS64 P0, [R0+URZ+0x1a0], R5 ;  /* 0x0001a005000085a7 */ /* 0x000ea400080010ff */
[----:B--2---:R-:W-:Y:S05]  /*9c60*/  @!P0 BRA `(.L_x_67) ;  /* 0xfffffffc00f08947 */ /* 0x004fea000383ffff */
[----:B------:R-:W-:Y:S05]  /*9c70*/  BRA `(.L_x_190) ;  /* 0xffffff9800e47947 */ /* 0x000fea000383ffff */
.L_x_68:
[----:B------:R-:W-:-:S07]  /*9c80*/  MOV R0, UR4 ;  /* 0x0000000400007c02 */ /* 0x000fce0008000f00 */
.L_x_191:
[----:B-1----:R1:W2:Y:S02]  /*9c90*/  SYNCS.PHASECHK.TRANS64.TRYWAIT P0, [R0+URZ+0x170], R7 ;  /* 0x00017007000075a7 */ /* 0x0022a400080011ff */
[----:B--2---:R-:W-:Y:S05]  /*9ca0*/  @!P0 NANOSLEEP.SYNCS 0x989680 ;  /* 0x009896800000895d */ /* 0x004fea0003900000 */
[----:B------:R-:W2:Y:S02]  /*9cb0*/  @!P0 SYNCS.PHASECHK.TRANS64 P0, [R0+URZ+0x170], R7 ;  /* 0x00017007000085a7 */ /* 0x000ea400080010ff */
[----:B--2---:R-:W-:Y:S05]  /*9cc0*/  @!P0 BRA `(.L_x_191) ;  /* 0xfffffffc00f08947 */ /* 0x004fea000383ffff */
[----:B------:R-:W-:Y:S05]  /*9cd0*/  BRA `(.L_x_192) ;  /* 0xffffff9800f47947 */ /* 0x000fea000383ffff */
.L_x_69:
[----:B-1----:R1:W2:Y:S02]  /*9ce0*/  SYNCS.PHASECHK.TRANS64.TRYWAIT P1, [R0+URZ+0x160], R5 ;  /* 0x00016005000075a7 */ /* 0x0022a400080211ff */
[----:B--2---:R-:W-:Y:S05]  /*9cf0*/  @!P1 NANOSLEEP.SYNCS 0x989680 ;  /* 0x009896800000995d */ /* 0x004fea0003900000 */
[----:B------:R-:W2:Y:S02]  /*9d00*/  @!P1 SYNCS.PHASECHK.TRANS64 P1, [R0+URZ+0x160], R5 ;  /* 0x00016005000095a7 */ /* 0x000ea400080210ff */
[----:B--2---:R-:W-:Y:S05]  /*9d10*/  @!P1 BRA `(.L_x_69) ;  /* 0xfffffffc00f09947 */ /* 0x004fea000383ffff */
[----:B------:R-:W-:Y:S05]  /*9d20*/  BRA `(.L_x_193) ;  /* 0xffffff9c00247947 */ /* 0x000fea000383ffff */
.L_x_72:
[----:B------:R-:W-:-:S07]  /*9d30*/  MOV R0, UR4 ;  /* 0x0000000400007c02 */ /* 0x000fce0008000f00 */
.L_x_194:
[----:B-1----:R1:W2:Y:S02]  /*9d40*/  SYNCS.PHASECHK.TRANS64.TRYWAIT P0, [R0+URZ+0x170], R3 ;  /* 0x00017003000075a7 */ /* 0x0022a400080011ff */
[----:B--2---:R-:W-:Y:S05]  /*9d50*/  @!P0 NANOSLEEP.SYNCS 0x989680 ;  /* 0x009896800000895d */ /* 0x004fea0003900000 */
[----:B------:R-:W2:Y:S02]  /*9d60*/  @!P0 SYNCS.PHASECHK.TRANS64 P0, [R0+URZ+0x170], R3 ;  /* 0x00017003000085a7 */ /* 0x000ea400080010ff */
[----:B--2---:R-:W-:Y:S05]  /*9d70*/  @!P0 BRA `(.L_x_194) ;  /* 0xfffffffc00f08947 */ /* 0x004fea000383ffff */
[----:B------:R-:W-:Y:S05]  /*9d80*/  BRA `(.L_x_71) ;  /* 0xffffff9c00787947 */ /* 0x000fea000383ffff */
.L_x_81:
[----:B-1----:R-:W-:-:S04]  /*9d90*/  MOV R5, UR5 ;  /* 0x0000000500057c02 */ /* 0x002fc80008000f00 */
[----:B------:R1:W2:Y:S03]  /*9da0*/  SYNCS.PHASECHK.TRANS64.TRYWAIT P0, [R5+URZ+0x8], R6 ;  /* 0x00000806050075a7 */ /* 0x0002a600080011ff */
[----:B--2---:R-:W-:Y:S05]  /*9db0*/  @!P0 NANOSLEEP.SYNCS 0x989680 ;  /* 0x009896800000895d */ /* 0x004fea0003900000 */
[----:B------:R-:W2:Y:S02]  /*9dc0*/  @!P0 SYNCS.PHASECHK.TRANS64 P0, [R5+URZ+0x8], R6 ;  /* 0x00000806050085a7 */ /* 0x000ea400080010ff */
[----:B--2---:R-:W-:Y:S05]  /*9dd0*/  @!P0 BRA `(.L_x_81) ;  /* 0xfffffffc00ec8947 */ /* 0x004fea000383ffff */
[----:B------:R-:W-:Y:S05]  /*9de0*/  BRA `(.L_x_80) ;  /* 0xffffffa0002c7947 */ /* 0x000fea000383ffff */
.L_x_83:
[----:B------:R-:W-:Y:S01]  /*9df0*/  BSSY B0, `(.L_x_195) ;  /* 0x0000006000007945 */ /* 0x000fe20003800000 */
[----:B------:R-:W-:-:S07]  /*9e00*/  MOV R15, 0xffffffff ;  /* 0xffffffff000f7802 */ /* 0x000fce0000000f00 */
[----:B-1---5:R-:W-:Y:S05]  /*9e10*/  WARPSYNC.COLLECTIVE R15, `(.L_x_196) ;  /* 0x000000000f0c7348 */ /* 0x022fea0003c00000 */
[----:B------:R-:W-:Y:S02]  /*9e20*/  ELECT P6, UR79, PT ;  /* 0x00000000004f782f */ /* 0x000fe400038c0000 */
[----:B------:R-:W-:Y:S01]  /*9e30*/  MOV R14, UR79 ;  /* 0x0000004f000e7c02 */ /* 0x000fe20008000f00 */
[----:B-1---5:R-:W-:Y:S10]  /*9e40*/  ENDCOLLECTIVE ;  /* 0x000000000000791b */ /* 0x022ff40003800000 */
.L_x_196:
[----:B------:R-:W-:Y:S05]  /*9e50*/  BSYNC B0 ;  /* 0x0000000000007941 */ /* 0x000fea0003800000 */
.L_x_195:
[----:B------:R-:W-:Y:S01]  /*9e60*/  PLOP3.LUT P0, PT, P6, PT, PT, 0x80, 0x8 ;  /* 0x000000000008781c */ /* 0x000fe2000370f070 */
[----:B------:R-:W-:-:S12]  /*9e70*/  BRA `(.L_x_197) ;  /* 0xffffffa000587947 */ /* 0x000fd8000383ffff */
.L_x_85:
[----:B-1----:R-:W-:-:S04]  /*9e80*/  MOV R3, UR5 ;  /* 0x0000000500037c02 */ /* 0x002fc80008000f00 */
[----:B------:R1:W2:Y:S03]  /*9e90*/  SYNCS.PHASECHK.TRANS64.TRYWAIT P0, [R3+URZ+0x8], R4 ;  /* 0x00000804030075a7 */ /* 0x0002a600080011ff */
[----:B--2---:R-:W-:Y:S05]  /*9ea0*/  @!P0 NANOSLEEP.SYNCS 0x989680 ;  /* 0x009896800000895d */ /* 0x004fea0003900000 */
[----:B------:R-:W2:Y:S02]  /*9eb0*/  @!P0 SYNCS.PHASECHK.TRANS64 P0, [R3+URZ+0x8], R4 ;  /* 0x00000804030085a7 */ /* 0x000ea400080010ff */
[----:B--2---:R-:W-:Y:S05]  /*9ec0*/  @!P0 BRA `(.L_x_85) ;  /* 0xfffffffc00ec8947 */ /* 0x004fea000383ffff */
[----:B------:R-:W-:Y:S05]  /*9ed0*/  BRA `(.L_x_84) ;  /* 0xffffffa0005c7947 */ /* 0x000fea000383ffff */
.L_x_86:
[----:B-1----:R1:W2:Y:S02]  /*9ee0*/  SYNCS.PHASECHK.TRANS64.TRYWAIT P0, [R2+URZ+0x160], R5 ;  /* 0x00016005020075a7 */ /* 0x0022a400080011ff */
[----:B--2---:R-:W-:Y:S05]  /*9ef0*/  @!P0 NANOSLEEP.SYNCS 0x989680 ;  /* 0x009896800000895d */ /* 0x004fea0003900000 */
[----:B------:R-:W2:Y:S02]  /*9f00*/  @!P0 SYNCS.PHASECHK.TRANS64 P0, [R2+URZ+0x160], R5 ;  /* 0x00016005020085a7 */ /* 0x000ea400080010ff */
[----:B--2---:R-:W-:Y:S05]  /*9f10*/  @!P0 BRA `(.L_x_86) ;  /* 0xfffffffc00f08947 */ /* 0x004fea000383ffff */
[----:B------:R-:W-:Y:S05]  /*9f20*/  BRA `(.L_x_198) ;  /* 0xffffffa4007c7947 */ /* 0x000fea000383ffff */
.L_x_90:
[----:B------:R-:W-:-:S07]  /*9f30*/  MOV R0, UR41 ;  /* 0x0000002900007c02 */ /* 0x000fce0008000f00 */
.L_x_199:
[----:B-1----:R1:W2:Y:S02]  /*9f40*/  SYNCS.PHASECHK.TRANS64.TRYWAIT P0, [R0+URZ+0x190], R5 ;  /* 0x00019005000075a7 */ /* 0x0022a400080011ff */
[----:B--2---:R-:W-:Y:S05]  /*9f50*/  @!P0 NANOSLEEP.SYNCS 0x989680 ;  /* 0x009896800000895d */ /* 0x004fea0003900000 */
[----:B------:R-:W2:Y:S02]  /*9f60*/  @!P0 SYNCS.PHASECHK.TRANS64 P0, [R0+URZ+0x190], R5 ;  /* 0x00019005000085a7 */ /* 0x000ea400080010ff */
[----:B--2---:R-:W-:Y:S05]  /*9f70*/  @!P0 BRA `(.L_x_199) ;  /* 0xfffffffc00f08947 */ /* 0x004fea000383ffff */
[----:B------:R-:W-:Y:S05]  /*9f80*/  BRA `(.L_x_200) ;  /* 0xffffffac00147947 */ /* 0x000fea000383ffff */
.L_x_93:
[----:B------:R-:W-:Y:S07]  /*9f90*/  MOV R0, UR7 ;  /* 0x0000000700007c02 */ /* 0x000fee0008000f00 */
.L_x_201:
[----:B-1----:R1:W2:Y:S02]  /*9fa0*/  SYNCS.PHASECHK.TRANS64.TRYWAIT P0, [R0+URZ], R5 ;  /* 0x00000005000075a7 */ /* 0x0022a400080011ff */
[----:B--2---:R-:W-:Y:S05]  /*9fb0*/  @!P0 NANOSLEEP.SYNCS 0x989680 ;  /* 0x009896800000895d */ /* 0x004fea0003900000 */
[----:B------:R-:W2:Y:S02]  /*9fc0*/  @!P0 SYNCS.PHASECHK.TRANS64 P0, [R0+URZ], R5 ;  /* 0x00000005000085a7 */ /* 0x000ea400080010ff */
[----:B--2---:R-:W-:Y:S05]  /*9fd0*/  @!P0 BRA `(.L_x_201) ;  /* 0xfffffffc00f08947 */ /* 0x004fea000383ffff */
[----:B------:R-:W-:Y:S05]  /*9fe0*/  BRA `(.L_x_92) ;  /* 0xffffffac00547947 */ /* 0x000fea000383ffff */
.L_x_97:
[----:B-1----:R-:W-:-:S07]  /*9ff0*/  MOV R0, UR4 ;  /* 0x0000000400007c02 */ /* 0x002fce0008000f00 */
.L_x_202:
[----:B-1----:R1:W2:Y:S02]  /*a000*/  SYNCS.PHASECHK.TRANS64.TRYWAIT P0, [R0+URZ], R3 ;  /* 0x00000003000075a7 */ /* 0x0022a400080011ff */
[----:B--2---:R-:W-:Y:S05]  /*a010*/  @!P0 NANOSLEEP.SYNCS 0x989680 ;  /* 0x009896800000895d */ /* 0x004fea0003900000 */
[----:B------:R-:W2:Y:S02]  /*a020*/  @!P0 SYNCS.PHASECHK.TRANS64 P0, [R0+URZ], R3 ;  /* 0x00000003000085a7 */ /* 0x000ea400080010ff */
[----:B--2---:R-:W-:Y:S05]  /*a030*/  @!P0 BRA `(.L_x_202) ;  /* 0xfffffffc00f08947 */ /* 0x004fea000383ffff */
[----:B------:R-:W-:Y:S05]  /*a040*/  BRA `(.L_x_203) ;  /* 0xffffffb000447947 */ /* 0x000fea000383ffff */
.L_x_100:
[----:B------:R-:W-:-:S07]  /*a050*/  MOV R0, UR22 ;  /* 0x0000001600007c02 */ /* 0x000fce0008000f00 */
.L_x_204:
[----:B-1----:R1:W2:Y:S02]  /*a060*/  SYNCS.PHASECHK.TRANS64.TRYWAIT P1, [R0+URZ+0x1c0], R3 ;  /* 0x0001c003000075a7 */ /* 0x0022a400080211ff */
[----:B--2---:R-:W-:Y:S05]  /*a070*/  @!P1 NANOSLEEP.SYNCS 0x989680 ;  /* 0x009896800000995d */ /* 0x004fea0003900000 */
[----:B------:R-:W2:Y:S02]  /*a080*/  @!P1 SYNCS.PHASECHK.TRANS64 P1, [R0+URZ+0x1c0], R3 ;  /* 0x0001c003000095a7 */ /* 0x000ea400080210ff */
[----:B--2---:R-:W-:Y:S05]  /*a090*/  @!P1 BRA `(.L_x_204) ;  /* 0xfffffffc00f09947 */ /* 0x004fea000383ffff */
[----:B------:R-:W-:Y:S05]  /*a0a0*/  BRA `(.L_x_205) ;  /* 0xffffffb000907947 */ /* 0x000fea000383ffff */
.L_x_105:
[----:B--2---:R2:W3:Y:S02]  /*a0b0*/  SYNCS.PHASECHK.TRANS64.TRYWAIT P0, [R8+URZ+0x160], R5 ;  /* 0x00016005080075a7 */ /* 0x0044e400080011ff */
[----:B---3--:R-:W-:Y:S05]  /*a0c0*/  @!P0 NANOSLEEP.SYNCS 0x989680 ;  /* 0x009896800000895d */ /* 0x008fea0003900000 */
[----:B------:R-:W3:Y:S02]  /*a0d0*/  @!P0 SYNCS.PHASECHK.TRANS64 P0, [R8+URZ+0x160], R5 ;  /* 0x00016005080085a7 */ /* 0x000ee400080010ff */
[----:B---3--:R-:W-:Y:S05]  /*a0e0*/  @!P0 BRA `(.L_x_105) ;  /* 0xfffffffc00f08947 */ /* 0x008fea000383ffff */
[----:B------:R-:W-:Y:S05]  /*a0f0*/  BRA `(.L_x_206) ;  /* 0xffffffb400b87947 */ /* 0x000fea000383ffff */
.L_x_108:
[----:B------:R-:W-:Y:S07]  /*a100*/  MOV R0, UR24 ;  /* 0x0000001800007c02 */ /* 0x000fee0008000f00 */
.L_x_207:
[----:B--2---:R2:W3:Y:S02]  /*a110*/  SYNCS.PHASECHK.TRANS64.TRYWAIT P1, [R0+URZ+0x158], R5 ;  /* 0x00015805000075a7 */ /* 0x0044e400080211ff */
[----:B---3--:R-:W-:Y:S05]  /*a120*/  @!P1 NANOSLEEP.SYNCS 0x989680 ;  /* 0x009896800000995d */ /* 0x008fea0003900000 */
[----:B------:R-:W3:Y:S02]  /*a130*/  @!P1 SYNCS.PHASECHK.TRANS64 P1, [R0+URZ+0x158], R5 ;  /* 0x00015805000095a7 */ /* 0x000ee400080210ff */
[----:B---3--:R-:W-:Y:S05]  /*a140*/  @!P1 BRA `(.L_x_207) ;  /* 0xfffffffc00f09947 */ /* 0x008fea000383ffff */
[----:B------:R-:W-:Y:S05]  /*a150*/  BRA `(.L_x_107) ;  /* 0xffffffbc00307947 */ /* 0x000fea000383ffff */
.L_x_111:
[----:B------:R-:W-:Y:S07]  /*a160*/  MOV R0, UR4 ;  /* 0x0000000400007c02 */ /* 0x000fee0008000f00 */
.L_x_208:
[----:B--2---:R2:W3:Y:S02]  /*a170*/  SYNCS.PHASECHK.TRANS64.TRYWAIT P0, [R0+URZ+0x138], R5 ;  /* 0x00013805000075a7 */ /* 0x0044e400080011ff */
[----:B---3--:R-:W-:Y:S05]  /*a180*/  @!P0 NANOSLEEP.SYNCS 0x989680 ;  /* 0x009896800000895d */ /* 0x008fea0003900000 */
[----:B------:R-:W3:Y:S02]  /*a190*/  @!P0 SYNCS.PHASECHK.TRANS64 P0, [R0+URZ+0x138], R5 ;  /* 0x00013805000085a7 */ /* 0x000ee400080010ff */
[----:B---3--:R-:W-:Y:S05]  /*a1a0*/  @!P0 BRA `(.L_x_208) ;  /* 0xfffffffc00f08947 */ /* 0x008fea000383ffff */
[----:B------:R-:W-:Y:S05]  /*a1b0*/  BRA `(.L_x_209) ;  /* 0xffffffbc008c7947 */ /* 0x000fea000383ffff */
.L_x_112:
[----:B------:R-:W-:Y:S07]  /*a1c0*/  MOV R5, UR5 ;  /* 0x0000000500057c02 */ /* 0x000fee0008000f00 */
.L_x_210:
[----:B--2---:R2:W3:Y:S02]  /*a1d0*/  SYNCS.PHASECHK.TRANS64.TRYWAIT P0, [R5+URZ+0x138], R0 ;  /* 0x00013800050075a7 */ /* 0x0044e400080011ff */
[----:B---3--:R-:W-:Y:S05]  /*a1e0*/  @!P0 NANOSLEEP.SYNCS 0x989680 ;  /* 0x009896800000895d */ /* 0x008fea0003900000 */
[----:B------:R-:W3:Y:S02]  /*a1f0*/  @!P0 SYNCS.PHASECHK.TRANS64 P0, [R5+URZ+0x138], R0 ;  /* 0x00013800050085a7 */ /* 0x000ee400080010ff */
[----:B---3--:R-:W-:Y:S05]  /*a200*/  @!P0 BRA `(.L_x_210) ;  /* 0xfffffffc00f08947 */ /* 0x008fea000383ffff */
[----:B------:R-:W-:Y:S05]  /*a210*/  BRA `(.L_x_211) ;  /* 0xffffffbc00f47947 */ /* 0x000fea000383ffff */
.L_x_114:
[----:B------:R-:W-:-:S07]  /*a220*/  MOV R0, UR4 ;  /* 0x0000000400007c02 */ /* 0x000fce0008000f00 */
.L_x_212:
[----:B--2---:R2:W3:Y:S02]  /*a230*/  SYNCS.PHASECHK.TRANS64.TRYWAIT P0, [R0+URZ], R3 ;  /* 0x00000003000075a7 */ /* 0x0044e400080011ff */
[----:B---3--:R-:W-:Y:S05]  /*a240*/  @!P0 NANOSLEEP.SYNCS 0x989680 ;  /* 0x009896800000895d */ /* 0x008fea0003900000 */
[----:B------:R-:W3:Y:S02]  /*a250*/  @!P0 SYNCS.PHASECHK.TRANS64 P0, [R0+URZ], R3 ;  /* 0x00000003000085a7 */ /* 0x000ee400080010ff */
[----:B---3--:R-:W-:Y:S05]  /*a260*/  @!P0 BRA `(.L_x_212) ;  /* 0xfffffffc00f08947 */ /* 0x008fea000383ffff */
[----:B------:R-:W-:Y:S05]  /*a270*/  BRA `(.L_x_213) ;  /* 0xffffffc000887947 */ /* 0x000fea000383ffff */
.L_x_115:
[----:B------:R-:W-:-:S07]  /*a280*/  MOV R0, UR5 ;  /* 0x0000000500007c02 */ /* 0x000fce0008000f00 */
.L_x_214:
[----:B--2---:R2:W3:Y:S02]  /*a290*/  SYNCS.PHASECHK.TRANS64.TRYWAIT P0, [R0+URZ], R3 ;  /* 0x00000003000075a7 */ /* 0x0044e400080011ff */
[----:B---3--:R-:W-:Y:S05]  /*a2a0*/  @!P0 NANOSLEEP.SYNCS 0x989680 ;  /* 0x009896800000895d */ /* 0x008fea0003900000 */
[----:B------:R-:W3:Y:S02]  /*a2b0*/  @!P0 SYNCS.PHASECHK.TRANS64 P0, [R0+URZ], R3 ;  /* 0x00000003000085a7 */ /* 0x000ee400080010ff */
[----:B---3--:R-:W-:Y:S05]  /*a2c0*/  @!P0 BRA `(.L_x_214) ;  /* 0xfffffffc00f08947 */ /* 0x008fea000383ffff */
[----:B------:R-:W-:Y:S05]  /*a2d0*/  BRA `(.L_x_215) ;  /* 0xffffffc000947947 */ /* 0x000fea000383ffff */
.L_x_117:
[----:B-1----:R1:W2:Y:S02]  /*a2e0*/  SYNCS.PHASECHK.TRANS64.TRYWAIT P0, [R0+URZ+0x160], R3 ;  /* 0x00016003000075a7 */ /* 0x0022a400080011ff */
[----:B--2---:R-:W-:Y:S05]  /*a2f0*/  @!P0 NANOSLEEP.SYNCS 0x989680 ;  /* 0x009896800000895d */ /* 0x004fea0003900000 */
[----:B------:R-:W2:Y:S02]  /*a300*/  @!P0 SYNCS.PHASECHK.TRANS64 P0, [R0+URZ+0x160], R3 ;  /* 0x00016003000085a7 */ /* 0x000ea400080010ff */
[----:B--2---:R-:W-:Y:S05]  /*a310*/  @!P0 BRA `(.L_x_117) ;  /* 0xfffffffc00f08947 */ /* 0x004fea000383ffff */
[----:B------:R-:W-:Y:S05]  /*a320*/  BRA `(.L_x_216) ;  /* 0xffffffc400787947 */ /* 0x000fea000383ffff */
.L_x_127:
[----:B-1----:R1:W3:Y:S02]  /*a330*/  SYNCS.PHASECHK.TRANS64.TRYWAIT P1, [R0+URZ+0x120], R3 ;  /* 0x00012003000075a7 */ /* 0x0022e400080211ff */
[----:B---3--:R-:W-:Y:S05]  /*a340*/  @!P1 NANOSLEEP.SYNCS 0x989680 ;  /* 0x009896800000995d */ /* 0x008fea0003900000 */
[----:B------:R-:W3:Y:S02]  /*a350*/  @!P1 SYNCS.PHASECHK.TRANS64 P1, [R0+URZ+0x120], R3 ;  /* 0x00012003000095a7 */ /* 0x000ee400080210ff */
[----:B---3--:R-:W-:Y:S05]  /*a360*/  @!P1 BRA `(.L_x_127) ;  /* 0xfffffffc00f09947 */ /* 0x008fea000383ffff */
[----:B------:R-:W-:Y:S05]  /*a370*/  BRA `(.L_x_126) ;  /* 0xffffffd400187947 */ /* 0x000fea000383ffff */
.L_x_129:
[----:B-1----:R1:W4:Y:S02]  /*a380*/  SYNCS.PHASECHK.TRANS64.TRYWAIT P0, [R89+URZ+0x180], R2 ;  /* 0x00018002590075a7 */ /* 0x00232400080011ff */
[----:B----4-:R-:W-:Y:S05]  /*a390*/  @!P0 NANOSLEEP.SYNCS 0x989680 ;  /* 0x009896800000895d */ /* 0x010fea0003900000 */
[----:B------:R-:W4:Y:S02]  /*a3a0*/  @!P0 SYNCS.PHASECHK.TRANS64 P0, [R89+URZ+0x180], R2 ;  /* 0x00018002590085a7 */ /* 0x000f2400080010ff */
[----:B----4-:R-:W-:Y:S05]  /*a3b0*/  @!P0 BRA `(.L_x_129) ;  /* 0xfffffffc00f08947 */ /* 0x010fea000383ffff */
[----:B------:R-:W-:Y:S05]  /*a3c0*/  BRA `(.L_x_128) ;  /* 0xffffffd400507947 */ /* 0x000fea000383ffff */
.L_x_140:
[----:B--2---:R2:W4:Y:S02]  /*a3d0*/  SYNCS.PHASECHK.TRANS64.TRYWAIT P0, [R2+URZ+0x120], R111 ;  /* 0x0001206f020075a7 */ /* 0x00452400080011ff */
[----:B----4-:R-:W-:Y:S05]  /*a3e0*/  @!P0 NANOSLEEP.SYNCS 0x989680 ;  /* 0x009896800000895d */ /* 0x010fea0003900000 */
[----:B------:R-:W4:Y:S02]  /*a3f0*/  @!P0 SYNCS.PHASECHK.TRANS64 P0, [R2+URZ+0x120], R111 ;  /* 0x0001206f020085a7 */ /* 0x000f2400080010ff */
[----:B----4-:R-:W-:Y:S05]  /*a400*/  @!P0 BRA `(.L_x_140) ;  /* 0xfffffffc00f08947 */ /* 0x010fea000383ffff */
[----:B------:R-:W-:Y:S05]  /*a410*/  BRA `(.L_x_139) ;  /* 0xffffffe000407947 */ /* 0x000fea000383ffff */
        .weak           $__internal_0_$__cuda_sm10x_tcgen05_guardrail_trap_col_being_dealloced_not_returned_by_alloc
        .type           $__internal_0_$__cuda_sm10x_tcgen05_guardrail_trap_col_being_dealloced_not_returned_by_alloc,@function
        .size           $__internal_0_$__cuda_sm10x_tcgen05_guardrail_trap_col_being_dealloced_not_returned_by_alloc,($__internal_1_$__cuda_sm10x_tcgen05_guardrail_trap_phase_invalid_during_alloc - $__internal_0_$__cuda_sm10x_tcgen05_guardrail_trap_col_being_dealloced_not_returned_by_alloc)
$__internal_0_$__cuda_sm10x_tcgen05_guardrail_trap_col_being_dealloced_not_returned_by_alloc:
[----:B------:R-:W-:Y:S05]  /*a420*/  BPT.TRAP 0x1 ;  /* 0x000000040000795c */ /* 0x000fea0000300000 */
[----:B------:R-:W-:-:S04]  /*a430*/  HFMA2 R3, -RZ, RZ, 0, 0 ;  /* 0x00000000ff037431 */ /* 0x000fc800000001ff */
[----:B------:R-:W-:Y:S05]  /*a440*/  RET.REL.NODEC R2 `(_ZN7cutlass13device_kernelINS_4gemm6kernel13GemmUniversalIN4cute5tupleIJiiiiEEENS1_10collective13CollectiveMmaINS1_46MainloopSm100TmaUmmaWarpSpecializedBlockScaledILi18ELi2ELi2ENS5_IJNS4_1CILi2EEENSA_ILi1EEESC_EEEEENS5_IJNSA_ILi256EEENSA_ILi64EEENSA_ILi128EEEEEENS5_IJNS_12float_e2m1_tENS_13float_ue8m0_tEEEENS5_IJNS5_IJlSC_lEEENS4_6LayoutINS5_IJNS5_IJNS5_IJNSA_ILi32EEENSA_ILi4EEEEEEiEEESR_NS5_IJSC_iEEEEEENS5_IJNS5_IJNS5_IJNSA_ILi16EEESP_EEEiEEENS5_IJNS5_IJNSA_ILi0EEESC_EEENSA_ILi512EEEEEENS5_IJSX_iEEEEEEEEEEESL_S14_NS4_8TiledMMAINS4_8MMA_AtomIJNS4_23SM100_MMA_MXF4_2x1SM_SSISJ_SJ_fSK_Li256ELi64ELi32ELNS4_4UMMA5MajorE0ELS19_0ELNS18_7ScaleInE0ELS1A_0EEEEEENSN_INS5_IJSC_SC_SC_EEENS5_IJSX_SX_SX_EEEEENS5_IJNS4_10UnderscoreES1G_S1G_EEEEENS5_IJNS4_18SM100_TMA_2SM_LOADES1J_EEENS5_IJNS4_14ComposedLayoutINS4_7SwizzleILi2ELi4ELi3EEENS4_18smem_ptr_flag_bitsILi4EEENSN_INS5_IJNSA_ILi8EEESH_EEENS5_IJSH_SC_EEEEEEENSN_INS5_IJNS5_IJNS5_IJSQ_SC_EEENS5_IJSO_SB_EEEEEESC_NS5_IJSB_SC_EEEEEENS5_IJNS5_IJNS5_IJSV_SZ_EEESY_EEESX_NS5_IJSB_SZ_EEEEEEEEEEEvNS4_8identityENS5_IJS1J_NS4_28SM100_TMA_2SM_LOAD_MULTICASTEEEES25_vS26_EENS_8epilogue10collective18CollectiveEpilogueINS2A_23Sm100TmaWarpSpecializedILi3ELi2ELi32ELb1ELb0EEEJNS5_IJSH_SG_SH_EEENS5_IJNSN_ISH_SC_EENSN_ISO_SC_EEEEENS_10bfloat16_tESM_S2J_SM_NS2A_6fusion15FusionCallbacksIS2E_NS2K_17LinearCombinationIS2J_fS2J_fLNS_15FloatRoundStyleE2EEES2F_S2I_JEEENS4_5SM1004TMEM4LOAD26SM100_TMEM_LOAD_32dp32b32xENS4_13SM90_TMA_LOADENS1L_IS1N_NS1O_ILi16EEENSN_INS5_IJS1Q_SO_EEENS5_IJSO_SC_EEEEEEENS4_39AutoVectorizingCopyWithAssumedAlignmentILi128EEENS4_14SM90_TMA_STOREES2Z_S31_S31_EEEvvEEEEvNT_6ParamsE) ;  /* 0xffffff5802ec7950 */ /* 0x000fea0003c3ffff */
        .weak           $__internal_1_$__cuda_sm10x_tcgen05_guardrail_trap_phase_invalid_during_alloc
        .type           $__internal_1_$__cuda_sm10x_tcgen05_guardrail_trap_phase_invalid_during_alloc,@function
        .size           $__internal_1_$__cuda_sm10x_tcgen05_guardrail_trap_phase_invalid_during_alloc,($__internal_2_$__cuda_sm10x_tcgen05_guardrail_trap_unallocated_columns_being_dealloced - $__internal_1_$__cuda_sm10x_tcgen05_guardrail_trap_phase_invalid_during_alloc)
$__internal_1_$__cuda_sm10x_tcgen05_guardrail_trap_phase_invalid_during_alloc:
[----:B------:R-:W-:Y:S05]  /*a450*/  BPT.TRAP 0x1 ;  /* 0x000000040000795c */ /* 0x000fea0000300000 */
[----:B------:R-:W-:-:S04]  /*a460*/  MOV R5, 0x0 ;  /* 0x0000000000057802 */ /* 0x000fc80000000f00 */
[----:B------:R-:W-:Y:S05]  /*a470*/  RET.REL.NODEC R4 `(_ZN7cutlass13device_kernelINS_4gemm6kernel13GemmUniversalIN4cute5tupleIJiiiiEEENS1_10collective13CollectiveMmaINS1_46MainloopSm100TmaUmmaWarpSpecializedBlockScaledILi18ELi2ELi2ENS5_IJNS4_1CILi2EEENSA_ILi1EEESC_EEEEENS5_IJNSA_ILi256EEENSA_ILi64EEENSA_ILi128EEEEEENS5_IJNS_12float_e2m1_tENS_13float_ue8m0_tEEEENS5_IJNS5_IJlSC_lEEENS4_6LayoutINS5_IJNS5_IJNS5_IJNSA_ILi32EEENSA_ILi4EEEEEEiEEESR_NS5_IJSC_iEEEEEENS5_IJNS5_IJNS5_IJNSA_ILi16EEESP_EEEiEEENS5_IJNS5_IJNSA_ILi0EEESC_EEENSA_ILi512EEEEEENS5_IJSX_iEEEEEEEEEEESL_S14_NS4_8TiledMMAINS4_8MMA_AtomIJNS4_23SM100_MMA_MXF4_2x1SM_SSISJ_SJ_fSK_Li256ELi64ELi32ELNS4_4UMMA5MajorE0ELS19_0ELNS18_7ScaleInE0ELS1A_0EEEEEENSN_INS5_IJSC_SC_SC_EEENS5_IJSX_SX_SX_EEEEENS5_IJNS4_10UnderscoreES1G_S1G_EEEEENS5_IJNS4_18SM100_TMA_2SM_LOADES1J_EEENS5_IJNS4_14ComposedLayoutINS4_7SwizzleILi2ELi4ELi3EEENS4_18smem_ptr_flag_bitsILi4EEENSN_INS5_IJNSA_ILi8EEESH_EEENS5_IJSH_SC_EEEEEEENSN_INS5_IJNS5_IJNS5_IJSQ_SC_EEENS5_IJSO_SB_EEEEEESC_NS5_IJSB_SC_EEEEEENS5_IJNS5_IJNS5_IJSV_SZ_EEESY_EEESX_NS5_IJSB_SZ_EEEEEEEEEEEvNS4_8identityENS5_IJS1J_NS4_28SM100_TMA_2SM_LOAD_MULTICASTEEEES25_vS26_EENS_8epilogue10collective18CollectiveEpilogueINS2A_23Sm100TmaWarpSpecializedILi3ELi2ELi32ELb1ELb0EEEJNS5_IJSH_SG_SH_EEENS5_IJNSN_ISH_SC_EENSN_ISO_SC_EEEEENS_10bfloat16_tESM_S2J_SM_NS2A_6fusion15FusionCallbacksIS2E_NS2K_17LinearCombinationIS2J_fS2J_fLNS_15FloatRoundStyleE2EEES2F_S2I_JEEENS4_5SM1004TMEM4LOAD26SM100_TMEM_LOAD_32dp32b32xENS4_13SM90_TMA_LOADENS1L_IS1N_NS1O_ILi16EEENSN_INS5_IJS1Q_SO_EEENS5_IJSO_SC_EEEEEEENS4_39AutoVectorizingCopyWithAssumedAlignmentILi128EEENS4_14SM90_TMA_STOREES2Z_S31_S31_EEEvvEEEEvNT_6ParamsE) ;  /* 0xffffff5804e07950 */ /* 0x000fea0003c3ffff */
        .weak           $__internal_2_$__cuda_sm10x_tcgen05_guardrail_trap_unallocated_columns_being_dealloced
        .type           $__internal_2_$__cuda_sm10x_tcgen05_guardrail_trap_unallocated_columns_being_dealloced,@function
        .size           $__internal_2_$__cuda_sm10x_tcgen05_guardrail_trap_unallocated_columns_being_dealloced,(.L_x_218 - $__internal_2_$__cuda_sm10x_tcgen05_guardrail_trap_unallocated_columns_being_dealloced)
$__internal_2_$__cuda_sm10x_tcgen05_guardrail_trap_unallocated_columns_being_dealloced:
[----:B------:R-:W-:Y:S05]  /*a480*/  BPT.TRAP 0x1 ;  /* 0x000000040000795c */ /* 0x000fea0000300000 */
[----:B------:R-:W-:-:S04]  /*a490*/  HFMA2 R3, -RZ, RZ, 0, 0 ;  /* 0x00000000ff037431 */ /* 0x000fc800000001ff */
[----:B------:R-:W-:Y:S05]  /*a4a0*/  RET.REL.NODEC R2 `(_ZN7cutlass13device_kernelINS_4gemm6kernel13GemmUniversalIN4cute5tupleIJiiiiEEENS1_10collective13CollectiveMmaINS1_46MainloopSm100TmaUmmaWarpSpecializedBlockScaledILi18ELi2ELi2ENS5_IJNS4_1CILi2EEENSA_ILi1EEESC_EEEEENS5_IJNSA_ILi256EEENSA_ILi64EEENSA_ILi128EEEEEENS5_IJNS_12float_e2m1_tENS_13float_ue8m0_tEEEENS5_IJNS5_IJlSC_lEEENS4_6LayoutINS5_IJNS5_IJNS5_IJNSA_ILi32EEENSA_ILi4EEEEEEiEEESR_NS5_IJSC_iEEEEEENS5_IJNS5_IJNS5_IJNSA_ILi16EEESP_EEEiEEENS5_IJNS5_IJNSA_ILi0EEESC_EEENSA_ILi512EEEEEENS5_IJSX_iEEEEEEEEEEESL_S14_NS4_8TiledMMAINS4_8MMA_AtomIJNS4_23SM100_MMA_MXF4_2x1SM_SSISJ_SJ_fSK_Li256ELi64ELi32ELNS4_4UMMA5MajorE0ELS19_0ELNS18_7ScaleInE0ELS1A_0EEEEEENSN_INS5_IJSC_SC_SC_EEENS5_IJSX_SX_SX_EEEEENS5_IJNS4_10UnderscoreES1G_S1G_EEEEENS5_IJNS4_18SM100_TMA_2SM_LOADES1J_EEENS5_IJNS4_14ComposedLayoutINS4_7SwizzleILi2ELi4ELi3EEENS4_18smem_ptr_flag_bitsILi4EEENSN_INS5_IJNSA_ILi8EEESH_EEENS5_IJSH_SC_EEEEEEENSN_INS5_IJNS5_IJNS5_IJSQ_SC_EEENS5_IJSO_SB_EEEEEESC_NS5_IJSB_SC_EEEEEENS5_IJNS5_IJNS5_IJSV_SZ_EEESY_EEESX_NS5_IJSB_SZ_EEEEEEEEEEEvNS4_8identityENS5_IJS1J_NS4_28SM100_TMA_2SM_LOAD_MULTICASTEEEES25_vS26_EENS_8epilogue10collective18CollectiveEpilogueINS2A_23Sm100TmaWarpSpecializedILi3ELi2ELi32ELb1ELb0EEEJNS5_IJSH_SG_SH_EEENS5_IJNSN_ISH_SC_EENSN_ISO_SC_EEEEENS_10bfloat16_tESM_S2J_SM_NS2A_6fusion15FusionCallbacksIS2E_NS2K_17LinearCombinationIS2J_fS2J_fLNS_15FloatRoundStyleE2EEES2F_S2I_JEEENS4_5SM1004TMEM4LOAD26SM100_TMEM_LOAD_32dp32b32xENS4_13SM90_TMA_LOADENS1L_IS1N_NS1O_ILi16EEENSN_INS5_IJS1Q_SO_EEENS5_IJSO_SC_EEEEEEENS4_39AutoVectorizingCopyWithAssumedAlignmentILi128EEENS4_14SM90_TMA_STOREES2Z_S31_S31_EEEvvEEEEvNT_6ParamsE) ;  /* 0xffffff5802d47950 */ /* 0x000fea0003c3ffff */
.L_x_217:
[----:B------:R-:W-:-:S00]  /*a4b0*/  BRA `(.L_x_217) ;  /* 0xfffffffc00fc7947 */ /* 0x000fc0000383ffff */
[----:B------:R-:W-:-:S00]  /*a4c0*/  NOP ;  /* 0x0000000000007918 */ /* 0x000fc00000000000 */
        /* <DEDUP_REMOVED lines=11> */
.L_x_218:


//--------------------- .nv.global.init           --------------------------
	.section	.nv.global.init,"aw",@progbits
.nv.global.init:
	.type		$str$29,@object
	.size		$str$29,($str$30 - $str$29)
$str$29:
        /*0000*/ 	.byte	0x28, 0x61, 0x64, 0x64, 0x72, 0x65, 0x73, 0x73, 0x20, 0x26, 0x20, 0x6d, 0x61, 0x73, 0x6b, 0x29
        /*0010*/ 	.byte	0x20, 0x3d, 0x3d, 0x20, 0x30, 0x00
	.type		$str$30,@object
	.size		$str$30,($str$26 - $str$30)
$str$30:
        /*0016*/ 	.byte	0x2f, 0x74, 0x6d, 0x70, 0x2f, 0x63, 0x75, 0x74, 0x6c, 0x61, 0x73, 0x73, 0x5f, 0x73, 0x77, 0x65
        /*0026*/ 	.byte	0x65, 0x70, 0x5f, 0x73, 0x72, 0x63, 0x2f, 0x69, 0x6e, 0x63, 0x6c, 0x75, 0x64, 0x65, 0x2f, 0x63
        /*0036*/ 	.byte	0x75, 0x74, 0x65, 0x2f, 0x70, 0x6f, 0x69, 0x6e, 0x74, 0x65, 0x72, 0x5f, 0x66, 0x6c, 0x61, 0x67
        /*0046*/ 	.byte	0x67, 0x65, 0x64, 0x2e, 0x68, 0x70, 0x70, 0x00
	.type		$str$26,@object
	.size		$str$26,($str$25 - $str$26)
$str$26:
        /*004e*/ 	.byte	0x2f, 0x74, 0x6d, 0x70, 0x2f, 0x63, 0x75, 0x74, 0x6c, 0x61, 0x73, 0x73, 0x5f, 0x73, 0x77, 0x65
        /*005e*/ 	.byte	0x65, 0x70, 0x5f, 0x73, 0x72, 0x63, 0x2f, 0x69, 0x6e, 0x63, 0x6c, 0x75, 0x64, 0x65, 0x2f, 0x63
        /*006e*/ 	.byte	0x75, 0x74, 0x65, 0x2f, 0x61, 0x74, 0x6f, 0x6d, 0x2f, 0x63, 0x6f, 0x70, 0x79, 0x5f, 0x74, 0x72
        /*007e*/ 	.byte	0x61, 0x69, 0x74, 0x73, 0x5f, 0x73, 0x6d, 0x31, 0x30, 0x30, 0x2e, 0x68, 0x70, 0x70, 0x00
	.type		$str$25,@object
	.size		$str$25,(__unnamed_1 - $str$25)
$str$25:
        /*008d*/ 	.byte	0x28, 0x28, 0x75, 0x69, 0x6e, 0x74, 0x33, 0x32, 0x5f, 0x74, 0x28, 0x74, 0x68, 0x72, 0x65, 0x61
        /*009d*/ 	.byte	0x64, 0x49, 0x64, 0x78, 0x2e, 0x78, 0x29, 0x20, 0x2f, 0x20, 0x33, 0x32, 0x29, 0x20, 0x25, 0x20
        /*00ad*/ 	.byte	0x34, 0x29, 0x20, 0x3d, 0x3d, 0x20, 0x28, 0x28, 0x28, 0x74, 0x6d, 0x65, 0x6d, 0x5f, 0x61, 0x64
        /*00bd*/ 	.byte	0x64, 0x72, 0x20, 0x3e, 0x3e, 0x20, 0x31, 0x36, 0x29, 0x20, 0x2f, 0x20, 0x33, 0x32, 0x29, 0x20
        /*00cd*/ 	.byte	0x25, 0x20, 0x34, 0x29, 0x00
	.type		__unnamed_1,@object
	.size		__unnamed_1,(__unnamed_2 - __unnamed_1)
__unnamed_1:
        /*00d2*/ 	.byte	0x61, 0x75, 0x74, 0x6f, 0x20, 0x63, 0x75, 0x74, 0x65, 0x3a, 0x3a, 0x61, 0x73, 0x5f, 0x70, 0x6f
        /* <DEDUP_REMOVED lines=24> */
        /*0262*/ 	.byte	0x34, 0x30, 0x39, 0x36, 0x3e, 0x3e, 0x3e, 0x3e, 0x5d, 0x00
	.type		__unnamed_2,@object
	.size		__unnamed_2,(.L_2 - __unnamed_2)
__unnamed_2:
        /* <DEDUP_REMOVED lines=42> */
        /*050c*/ 	.byte	0x3e, 0x3e, 0x5d, 0x00
.L_2:


//--------------------- .nv.shared._ZN7cutlass13device_kernelINS_4gemm6kernel13GemmUniversalIN4cute5tupleIJiiiiEEENS1_10collective13CollectiveMmaINS1_46MainloopSm100TmaUmmaWarpSpecializedBlockScaledILi18ELi2ELi2ENS5_IJNS4_1CILi2EEENSA_ILi1EEESC_EEEEENS5_IJNSA_ILi256EEENSA_ILi64EEENSA_ILi128EEEEEENS5_IJNS_12float_e2m1_tENS_13float_ue8m0_tEEEENS5_IJNS5_IJlSC_lEEENS4_6LayoutINS5_IJNS5_IJNS5_IJNSA_ILi32EEENSA_ILi4EEEEEEiEEESR_NS5_IJSC_iEEEEEENS5_IJNS5_IJNS5_IJNSA_ILi16EEESP_EEEiEEENS5_IJNS5_IJNSA_ILi0EEESC_EEENSA_ILi512EEEEEENS5_IJSX_iEEEEEEEEEEESL_S14_NS4_8TiledMMAINS4_8MMA_AtomIJNS4_23SM100_MMA_MXF4_2x1SM_SSISJ_SJ_fSK_Li256ELi64ELi32ELNS4_4UMMA5MajorE0ELS19_0ELNS18_7ScaleInE0ELS1A_0EEEEEENSN_INS5_IJSC_SC_SC_EEENS5_IJSX_SX_SX_EEEEENS5_IJNS4_10UnderscoreES1G_S1G_EEEEENS5_IJNS4_18SM100_TMA_2SM_LOADES1J_EEENS5_IJNS4_14ComposedLayoutINS4_7SwizzleILi2ELi4ELi3EEENS4_18smem_ptr_flag_bitsILi4EEENSN_INS5_IJNSA_ILi8EEESH_EEENS5_IJSH_SC_EEEEEEENSN_INS5_IJNS5_IJNS5_IJSQ_SC_EEENS5_IJSO_SB_EEEEEESC_NS5_IJSB_SC_EEEEEENS5_IJNS5_IJNS5_IJSV_SZ_EEESY_EEESX_NS5_IJSB_SZ_EEEEEEEEEEEvNS4_8identityENS5_IJS1J_NS4_28SM100_TMA_2SM_LOAD_MULTICASTEEEES25_vS26_EENS_8epilogue10collective18CollectiveEpilogueINS2A_23Sm100TmaWarpSpecializedILi3ELi2ELi32ELb1ELb0EEEJNS5_IJSH_SG_SH_EEENS5_IJNSN_ISH_SC_EENSN_ISO_SC_EEEEENS_10bfloat16_tESM_S2J_SM_NS2A_6fusion15FusionCallbacksIS2E_NS2K_17LinearCombinationIS2J_fS2J_fLNS_15FloatRoundStyleE2EEES2F_S2I_JEEENS4_5SM1004TMEM4LOAD26SM100_TMEM_LOAD_32dp32b32xENS4_13SM90_TMA_LOADENS1L_IS1N_NS1O_ILi16EEENSN_INS5_IJS1Q_SO_EEENS5_IJSO_SC_EEEEEEENS4_39AutoVectorizingCopyWithAssumedAlignmentILi128EEENS4_14SM90_TMA_STOREES2Z_S31_S31_EEEvvEEEEvNT_6ParamsE --------------------------
	.section	.nv.shared._ZN7cutlass13device_kernelINS_4gemm6kernel13GemmUniversalIN4cute5tupleIJiiiiEEENS1_10collective13CollectiveMmaINS1_46MainloopSm100TmaUmmaWarpSpecializedBlockScaledILi18ELi2ELi2ENS5_IJNS4_1CILi2EEENSA_ILi1EEESC_EEEEENS5_IJNSA_ILi256EEENSA_ILi64EEENSA_ILi128EEEEEENS5_IJNS_12float_e2m1_tENS_13float_ue8m0_tEEEENS5_IJNS5_IJlSC_lEEENS4_6LayoutINS5_IJNS5_IJNS5_IJNSA_ILi32EEENSA_ILi4EEEEEEiEEESR_NS5_IJSC_iEEEEEENS5_IJNS5_IJNS5_IJNSA_ILi16EEESP_EEEiEEENS5_IJNS5_IJNSA_ILi0EEESC_EEENSA_ILi512EEEEEENS5_IJSX_iEEEEEEEEEEESL_S14_NS4_8TiledMMAINS4_8MMA_AtomIJNS4_23SM100_MMA_MXF4_2x1SM_SSISJ_SJ_fSK_Li256ELi64ELi32ELNS4_4UMMA5MajorE0ELS19_0ELNS18_7ScaleInE0ELS1A_0EEEEEENSN_INS5_IJSC_SC_SC_EEENS5_IJSX_SX_SX_EEEEENS5_IJNS4_10UnderscoreES1G_S1G_EEEEENS5_IJNS4_18SM100_TMA_2SM_LOADES1J_EEENS5_IJNS4_14ComposedLayoutINS4_7SwizzleILi2ELi4ELi3EEENS4_18smem_ptr_flag_bitsILi4EEENSN_INS5_IJNSA_ILi8EEESH_EEENS5_IJSH_SC_EEEEEEENSN_INS5_IJNS5_IJNS5_IJSQ_SC_EEENS5_IJSO_SB_EEEEEESC_NS5_IJSB_SC_EEEEEENS5_IJNS5_IJNS5_IJSV_SZ_EEESY_EEESX_NS5_IJSB_SZ_EEEEEEEEEEEvNS4_8identityENS5_IJS1J_NS4_28SM100_TMA_2SM_LOAD_MULTICASTEEEES25_vS26_EENS_8epilogue10collective18CollectiveEpilogueINS2A_23Sm100TmaWarpSpecializedILi3ELi2ELi32ELb1ELb0EEEJNS5_IJSH_SG_SH_EEENS5_IJNSN_ISH_SC_EENSN_ISO_SC_EEEEENS_10bfloat16_tESM_S2J_SM_NS2A_6fusion15FusionCallbacksIS2E_NS2K_17LinearCombinationIS2J_fS2J_fLNS_15FloatRoundStyleE2EEES2F_S2I_JEEENS4_5SM1004TMEM4LOAD26SM100_TMEM_LOAD_32dp32b32xENS4_13SM90_TMA_LOADENS1L_IS1N_NS1O_ILi16EEENSN_INS5_IJS1Q_SO_EEENS5_IJSO_SC_EEEEEEENS4_39AutoVectorizingCopyWithAssumedAlignmentILi128EEENS4_14SM90_TMA_STOREES2Z_S31_S31_EEEvvEEEEvNT_6ParamsE,"aw",@nobits
	.sectionflags	@""
	.align	16
	.zero		1024


//--------------------- .nv.shared.reserved.0     --------------------------
	.section	.nv.shared.reserved.0,"aw",@nobits
	.weak		__nv_reservedSMEM_offset_0_alias
	.size		__nv_reservedSMEM_offset_0_alias, 0, 64
	.other		__nv_reservedSMEM_offset_0_alias,@"STO_CUDA_RESERVED_SHARED STV_DEFAULT"
__nv_reservedSMEM_offset_0_alias:
	.zero		0
.nv.shared.reserved.0:
	.zero		64
	.weak		__nv_reservedSMEM_tcgen05_partition
	.type		__nv_reservedSMEM_tcgen05_partition,@object
	.size		__nv_reservedSMEM_tcgen05_partition,(.L_0 - __nv_reservedSMEM_tcgen05_partition)
__nv_reservedSMEM_tcgen05_partition:
	.zero		32
.L_0:


//--------------------- .nv.global                --------------------------
	.section	.nv.global,"aw",@nobits
.nv.global:
	.type		_ZN40_INTERNAL_0d314b26_4_k_cu_0aa67335_291404cute1_E,@object
	.size		_ZN40_INTERNAL_0d314b26_4_k_cu_0aa67335_291404cute1_E,(_ZN40_INTERNAL_0d314b26_4_k_cu_0aa67335_291404cuda3std3__45__cpo6cbeginE - _ZN40_INTERNAL_0d314b26_4_k_cu_0aa67335_291404cute1_E)
_ZN40_INTERNAL_0d314b26_4_k_cu_0aa67335_291404cute1_E:
	.zero		1
	.type		_ZN40_INTERNAL_0d314b26_4_k_cu_0aa67335_291404cuda3std3__45__cpo6cbeginE,@object
	.size		_ZN40_INTERNAL_0d314b26_4_k_cu_0aa67335_291404cuda3std3__45__cpo6cbeginE,(_ZN40_INTERNAL_0d314b26_4_k_cu_0aa67335_291404cuda3std3__48in_placeE - _ZN40_INTERNAL_0d314b26_4_k_cu_0aa67335_291404cuda3std3__45__cpo6cbeginE)
_ZN40_INTERNAL_0d314b26_4_k_cu_0aa67335_291404cuda3std3__45__cpo6cbeginE:
	.zero		1
	.type		_ZN40_INTERNAL_0d314b26_4_k_cu_0aa67335_291404cuda3std3__48in_placeE,@object
	.size		_ZN40_INTERNAL_0d314b26_4_k_cu_0aa67335_291404cuda3std3__48in_placeE,(_ZN40_INTERNAL_0d314b26_4_k_cu_0aa67335_291404cuda3std6ranges3__45__cpo9iter_moveE - _ZN40_INTERNAL_0d314b26_4_k_cu_0aa67335_291404cuda3std3__48in_placeE)
_ZN40_INTERNAL_0d314b26_4_k_cu_0aa67335_291404cuda3std3__48in_placeE:
	.zero		1
	.type		_ZN40_INTERNAL_0d314b26_4_k_cu_0aa67335_291404cuda3std6ranges3__45__cpo9iter_moveE,@object
	.size		_ZN40_INTERNAL_0d314b26_4_k_cu_0aa67335_291404cuda3std6ranges3__45__cpo9iter_moveE,(_ZN40_INTERNAL_0d314b26_4_k_cu_0aa67335_291404cuda3std3__45__cpo5beginE - _ZN40_INTERNAL_0d314b26_4_k_cu_0aa67335_291404cuda3std6ranges3__45__cpo9iter_moveE)
_ZN40_INTERNAL_0d314b26_4_k_cu_0aa67335_291404cuda3std6ranges3__45__cpo9iter_moveE:
	.zero		1
	.type		_ZN40_INTERNAL_0d314b26_4_k_cu_0aa67335_291404cuda3std3__45__cpo5beginE,@object
	.size		_ZN40_INTERNAL_0d314b26_4_k_cu_0aa67335_291404cuda3std3__45__cpo5beginE,(_ZN40_INTERNAL_0d314b26_4_k_cu_0aa67335_291404cuda3std3__442_GLOBAL__N__0d314b26_4_k_cu_0aa67335_291406ignoreE - _ZN40_INTERNAL_0d314b26_4_k_cu_0aa67335_291404cuda3std3__45__cpo5beginE)
_ZN40_INTERNAL_0d314b26_4_k_cu_0aa67335_291404cuda3std3__45__cpo5beginE:
	.zero		1
	.type		_ZN40_INTERNAL_0d314b26_4_k_cu_0aa67335_291404cuda3std3__442_GLOBAL__N__0d314b26_4_k_cu_0aa67335_291406ignoreE,@object
	.size		_ZN40_INTERNAL_0d314b26_4_k_cu_0aa67335_291404cuda3std3__442_GLOBAL__N__0d314b26_4_k_cu_0aa67335_291406ignoreE,(_ZN40_INTERNAL_0d314b26_4_k_cu_0aa67335_291404cute7productE - _ZN40_INTERNAL_0d314b26_4_k_cu_0aa67335_291404cuda3std3__442_GLOBAL__N__0d314b26_4_k_cu_0aa67335_291406ignoreE)
_ZN40_INTERNAL_0d314b26_4_k_cu_0aa67335_291404cuda3std3__442_GLOBAL__N__0d314b26_4_k_cu_0aa67335_291406ignoreE:
	.zero		1
	.type		_ZN40_INTERNAL_0d314b26_4_k_cu_0aa67335_291404cute7productE,@object
	.size		_ZN40_INTERNAL_0d314b26_4_k_cu_0aa67335_291404cute7productE,(_ZN40_INTERNAL_0d314b26_4_k_cu_0aa67335_291404cuda3std3__45__cpo3endE - _ZN40_INTERNAL_0d314b26_4_k_cu_0aa67335_291404cute7productE)
_ZN40_INTERNAL_0d314b26_4_k_cu_0aa67335_291404cute7productE:
	.zero		1
	.type		_ZN40_INTERNAL_0d314b26_4_k_cu_0aa67335_291404cuda3std3__45__cpo3endE,@object
	.size		_ZN40_INTERNAL_0d314b26_4_k_cu_0aa67335_291404cuda3std3__45__cpo3endE,(_ZN40_INTERNAL_0d314b26_4_k_cu_0aa67335_291404cuda3std3__419piecewise_constructE - _ZN40_INTERNAL_0d314b26_4_k_cu_0aa67335_291404cuda3std3__45__cpo3endE)
_ZN40_INTERNAL_0d314b26_4_k_cu_0aa67335_291404cuda3std3__45__cpo3endE:
	.zero		1
	.type		_ZN40_INTERNAL_0d314b26_4_k_cu_0aa67335_291404cuda3std3__419piecewise_constructE,@object
	.size		_ZN40_INTERNAL_0d314b26_4_k_cu_0aa67335_291404cuda3std3__419piecewise_constructE,(_ZN40_INTERNAL_0d314b26_4_k_cu_0aa67335_291404cuda3std3__45__cpo4cendE - _ZN40_INTERNAL_0d314b26_4_k_cu_0aa67335_291404cuda3std3__419piecewise_constructE)
_ZN40_INTERNAL_0d314b26_4_k_cu_0aa67335_291404cuda3std3__419piecewise_constructE:
	.zero		1
	.type		_ZN40_INTERNAL_0d314b26_4_k_cu_0aa67335_291404cuda3std3__45__cpo4cendE,@object
	.size		_ZN40_INTERNAL_0d314b26_4_k_cu_0aa67335_291404cuda3std3__45__cpo4cendE,(_ZN40_INTERNAL_0d314b26_4_k_cu_0aa67335_291404cuda3std6ranges3__45__cpo4swapE - _ZN40_INTERNAL_0d314b26_4_k_cu_0aa67335_291404cuda3std3__45__cpo4cendE)
_ZN40_INTERNAL_0d314b26_4_k_cu_0aa67335_291404cuda3std3__45__cpo4cendE:
	.zero		1
	.type		_ZN40_INTERNAL_0d314b26_4_k_cu_0aa67335_291404cuda3std6ranges3__45__cpo4swapE,@object
	.size		_ZN40_INTERNAL_0d314b26_4_k_cu_0aa67335_291404cuda3std6ranges3__45__cpo4swapE,(.L_10 - _ZN40_INTERNAL_0d314b26_4_k_cu_0aa67335_291404cuda3std6ranges3__45__cpo4swapE)
_ZN40_INTERNAL_0d314b26_4_k_cu_0aa67335_291404cuda3std6ranges3__45__cpo4swapE:
	.zero		1
.L_10:


//--------------------- .nv.constant0._ZN7cutlass13device_kernelINS_4gemm6kernel13GemmUniversalIN4cute5tupleIJiiiiEEENS1_10collective13CollectiveMmaINS1_46MainloopSm100TmaUmmaWarpSpecializedBlockScaledILi18ELi2ELi2ENS5_IJNS4_1CILi2EEENSA_ILi1EEESC_EEEEENS5_IJNSA_ILi256EEENSA_ILi64EEENSA_ILi128EEEEEENS5_IJNS_12float_e2m1_tENS_13float_ue8m0_tEEEENS5_IJNS5_IJlSC_lEEENS4_6LayoutINS5_IJNS5_IJNS5_IJNSA_ILi32EEENSA_ILi4EEEEEEiEEESR_NS5_IJSC_iEEEEEENS5_IJNS5_IJNS5_IJNSA_ILi16EEESP_EEEiEEENS5_IJNS5_IJNSA_ILi0EEESC_EEENSA_ILi512EEEEEENS5_IJSX_iEEEEEEEEEEESL_S14_NS4_8TiledMMAINS4_8MMA_AtomIJNS4_23SM100_MMA_MXF4_2x1SM_SSISJ_SJ_fSK_Li256ELi64ELi32ELNS4_4UMMA5MajorE0ELS19_0ELNS18_7ScaleInE0ELS1A_0EEEEEENSN_INS5_IJSC_SC_SC_EEENS5_IJSX_SX_SX_EEEEENS5_IJNS4_10UnderscoreES1G_S1G_EEEEENS5_IJNS4_18SM100_TMA_2SM_LOADES1J_EEENS5_IJNS4_14ComposedLayoutINS4_7SwizzleILi2ELi4ELi3EEENS4_18smem_ptr_flag_bitsILi4EEENSN_INS5_IJNSA_ILi8EEESH_EEENS5_IJSH_SC_EEEEEEENSN_INS5_IJNS5_IJNS5_IJSQ_SC_EEENS5_IJSO_SB_EEEEEESC_NS5_IJSB_SC_EEEEEENS5_IJNS5_IJNS5_IJSV_SZ_EEESY_EEESX_NS5_IJSB_SZ_EEEEEEEEEEEvNS4_8identityENS5_IJS1J_NS4_28SM100_TMA_2SM_LOAD_MULTICASTEEEES25_vS26_EENS_8epilogue10collective18CollectiveEpilogueINS2A_23Sm100TmaWarpSpecializedILi3ELi2ELi32ELb1ELb0EEEJNS5_IJSH_SG_SH_EEENS5_IJNSN_ISH_SC_EENSN_ISO_SC_EEEEENS_10bfloat16_tESM_S2J_SM_NS2A_6fusion15FusionCallbacksIS2E_NS2K_17LinearCombinationIS2J_fS2J_fLNS_15FloatRoundStyleE2EEES2F_S2I_JEEENS4_5SM1004TMEM4LOAD26SM100_TMEM_LOAD_32dp32b32xENS4_13SM90_TMA_LOADENS1L_IS1N_NS1O_ILi16EEENSN_INS5_IJS1Q_SO_EEENS5_IJSO_SC_EEEEEEENS4_39AutoVectorizingCopyWithAssumedAlignmentILi128EEENS4_14SM90_TMA_STOREES2Z_S31_S31_EEEvvEEEEvNT_6ParamsE --------------------------
	.section	.nv.constant0._ZN7cutlass13device_kernelINS_4gemm6kernel13GemmUniversalIN4cute5tupleIJiiiiEEENS1_10collective13CollectiveMmaINS1_46MainloopSm100TmaUmmaWarpSpecializedBlockScaledILi18ELi2ELi2ENS5_IJNS4_1CILi2EEENSA_ILi1EEESC_EEEEENS5_IJNSA_ILi256EEENSA_ILi64EEENSA_ILi128EEEEEENS5_IJNS_12float_e2m1_tENS_13float_ue8m0_tEEEENS5_IJNS5_IJlSC_lEEENS4_6LayoutINS5_IJNS5_IJNS5_IJNSA_ILi32EEENSA_ILi4EEEEEEiEEESR_NS5_IJSC_iEEEEEENS5_IJNS5_IJNS5_IJNSA_ILi16EEESP_EEEiEEENS5_IJNS5_IJNSA_ILi0EEESC_EEENSA_ILi512EEEEEENS5_IJSX_iEEEEEEEEEEESL_S14_NS4_8TiledMMAINS4_8MMA_AtomIJNS4_23SM100_MMA_MXF4_2x1SM_SSISJ_SJ_fSK_Li256ELi64ELi32ELNS4_4UMMA5MajorE0ELS19_0ELNS18_7ScaleInE0ELS1A_0EEEEEENSN_INS5_IJSC_SC_SC_EEENS5_IJSX_SX_SX_EEEEENS5_IJNS4_10UnderscoreES1G_S1G_EEEEENS5_IJNS4_18SM100_TMA_2SM_LOADES1J_EEENS5_IJNS4_14ComposedLayoutINS4_7SwizzleILi2ELi4ELi3EEENS4_18smem_ptr_flag_bitsILi4EEENSN_INS5_IJNSA_ILi8EEESH_EEENS5_IJSH_SC_EEEEEEENSN_INS5_IJNS5_IJNS5_IJSQ_SC_EEENS5_IJSO_SB_EEEEEESC_NS5_IJSB_SC_EEEEEENS5_IJNS5_IJNS5_IJSV_SZ_EEESY_EEESX_NS5_IJSB_SZ_EEEEEEEEEEEvNS4_8identityENS5_IJS1J_NS4_28SM100_TMA_2SM_LOAD_MULTICASTEEEES25_vS26_EENS_8epilogue10collective18CollectiveEpilogueINS2A_23Sm100TmaWarpSpecializedILi3ELi2ELi32ELb1ELb0EEEJNS5_IJSH_SG_SH_EEENS5_IJNSN_ISH_SC_EENSN_ISO_SC_EEEEENS_10bfloat16_tESM_S2J_SM_NS2A_6fusion15FusionCallbacksIS2E_NS2K_17LinearCombinationIS2J_fS2J_fLNS_15FloatRoundStyleE2EEES2F_S2I_JEEENS4_5SM1004TMEM4LOAD26SM100_TMEM_LOAD_32dp32b32xENS4_13SM90_TMA_LOADENS1L_IS1N_NS1O_ILi16EEENSN_INS5_IJS1Q_SO_EEENS5_IJSO_SC_EEEEEEENS4_39AutoVectorizingCopyWithAssumedAlignmentILi128EEENS4_14SM90_TMA_STOREES2Z_S31_S31_EEEvvEEEEvNT_6ParamsE,"a",@progbits
	.sectionflags	@""
	.align	4
.nv.constant0._ZN7cutlass13device_kernelINS_4gemm6kernel13GemmUniversalIN4cute5tupleIJiiiiEEENS1_10collective13CollectiveMmaINS1_46MainloopSm100TmaUmmaWarpSpecializedBlockScaledILi18ELi2ELi2ENS5_IJNS4_1CILi2EEENSA_ILi1EEESC_EEEEENS5_IJNSA_ILi256EEENSA_ILi64EEENSA_ILi128EEEEEENS5_IJNS_12float_e2m1_tENS_13float_ue8m0_tEEEENS5_IJNS5_IJlSC_lEEENS4_6LayoutINS5_IJNS5_IJNS5_IJNSA_ILi32EEENSA_ILi4EEEEEEiEEESR_NS5_IJSC_iEEEEEENS5_IJNS5_IJNS5_IJNSA_ILi16EEESP_EEEiEEENS5_IJNS5_IJNSA_ILi0EEESC_EEENSA_ILi512EEEEEENS5_IJSX_iEEEEEEEEEEESL_S14_NS4_8TiledMMAINS4_8MMA_AtomIJNS4_23SM100_MMA_MXF4_2x1SM_SSISJ_SJ_fSK_Li256ELi64ELi32ELNS4_4UMMA5MajorE0ELS19_0ELNS18_7ScaleInE0ELS1A_0EEEEEENSN_INS5_IJSC_SC_SC_EEENS5_IJSX_SX_SX_EEEEENS5_IJNS4_10UnderscoreES1G_S1G_EEEEENS5_IJNS4_18SM100_TMA_2SM_LOADES1J_EEENS5_IJNS4_14ComposedLayoutINS4_7SwizzleILi2ELi4ELi3EEENS4_18smem_ptr_flag_bitsILi4EEENSN_INS5_IJNSA_ILi8EEESH_EEENS5_IJSH_SC_EEEEEEENSN_INS5_IJNS5_IJNS5_IJSQ_SC_EEENS5_IJSO_SB_EEEEEESC_NS5_IJSB_SC_EEEEEENS5_IJNS5_IJNS5_IJSV_SZ_EEESY_EEESX_NS5_IJSB_SZ_EEEEEEEEEEEvNS4_8identityENS5_IJS1J_NS4_28SM100_TMA_2SM_LOAD_MULTICASTEEEES25_vS26_EENS_8epilogue10collective18CollectiveEpilogueINS2A_23Sm100TmaWarpSpecializedILi3ELi2ELi32ELb1ELb0EEEJNS5_IJSH_SG_SH_EEENS5_IJNSN_ISH_SC_EENSN_ISO_SC_EEEEENS_10bfloat16_tESM_S2J_SM_NS2A_6fusion15FusionCallbacksIS2E_NS2K_17LinearCombinationIS2J_fS2J_fLNS_15FloatRoundStyleE2EEES2F_S2I_JEEENS4_5SM1004TMEM4LOAD26SM100_TMEM_LOAD_32dp32b32xENS4_13SM90_TMA_LOADENS1L_IS1N_NS1O_ILi16EEENSN_INS5_IJS1Q_SO_EEENS5_IJSO_SC_EEEEEEENS4_39AutoVectorizingCopyWithAssumedAlignmentILi128EEENS4_14SM90_TMA_STOREES2Z_S31_S31_EEEvvEEEEvNT_6ParamsE:
	.zero		3968


//--------------------- SYMBOLS --------------------------

	.type		.nv.reservedSmem.offset0,@object
	.size		.nv.reservedSmem.offset0,0x4
	.type		.nv.reservedSmem.cap,@object
	.size		.nv.reservedSmem.cap,0x4
	.type		__assertfail,@function
